// auto-generated by cutlass_sweep.gemm — config: {"arch": "sm_90", "cluster_m": 2, "cluster_n": 4, "dtype": "e5m2", "dtype_b": "e5m2", "layout": "nt", "stages": 0, "tile_k": 32, "tile_m": 128, "tile_n": 256}
#include "cutlass/cutlass.h"
#include "cutlass/gemm/collective/collective_builder.hpp"
#include "cutlass/gemm/device/gemm_universal_adapter.h"
#include "cutlass/gemm/kernel/gemm_universal.hpp"
#include "cutlass/epilogue/collective/collective_builder.hpp"

using ElemA = cutlass::float_e5m2_t;
using ElemB = cutlass::float_e5m2_t;
using ElemCD = cutlass::float_e5m2_t;
using Acc  = float;
using TileShape    = cute::Shape<cute::_128, cute::_256, cute::_32>;
using ClusterShape = cute::Shape<cute::_2, cute::_4, cute::_1>;

using CollectiveEpilogue = typename cutlass::epilogue::collective::CollectiveBuilder<
    cutlass::arch::Sm90, cutlass::arch::OpClassTensorOp,
    TileShape, ClusterShape,
    cutlass::epilogue::collective::EpilogueTileAuto,
    Acc, Acc,
    ElemCD, cutlass::layout::RowMajor, 128 / cutlass::sizeof_bits<ElemCD>::value,
    ElemCD, cutlass::layout::RowMajor, 128 / cutlass::sizeof_bits<ElemCD>::value,
    cutlass::epilogue::collective::EpilogueScheduleAuto
  >::CollectiveOp;

using CollectiveMainloop = typename cutlass::gemm::collective::CollectiveBuilder<
    cutlass::arch::Sm90, cutlass::arch::OpClassTensorOp,
    ElemA, cutlass::layout::RowMajor, 128 / cutlass::sizeof_bits<ElemA>::value,
    ElemB, cutlass::layout::ColumnMajor, 128 / cutlass::sizeof_bits<ElemB>::value,
    Acc,
    TileShape, ClusterShape,
    cutlass::gemm::collective::StageCountAutoCarveout<static_cast<int>(sizeof(typename CollectiveEpilogue::SharedStorage))>,
    cutlass::gemm::collective::KernelScheduleAuto
  >::CollectiveOp;

using GemmKernel = cutlass::gemm::kernel::GemmUniversal<
    cute::Shape<int,int,int,int>,
    CollectiveMainloop,
    CollectiveEpilogue
>;
using Gemm = cutlass::gemm::device::GemmUniversalAdapter<GemmKernel>;

// Force the device kernel symbol into the cubin without needing a host main.
auto* _anchor = &cutlass::device_kernel<GemmKernel>;


// ===== COMPILED SASS (sm_90a) =====

	.target	sm_90a

	.elftype	@"ET_EXEC"


//--------------------- .note.nv.tkinfo           --------------------------
	.section	.note.nv.tkinfo,"",@"SHT_NOTE"
	.sectionflags	@"SHF_NOTE_NV_TKINFO"
	.tkinfo
        /*0018*/ 	.word	0x00000002
        /*0030*/ 	.string	""
        /*0030*/ 	.string	"ptxas"
        /*0030*/ 	.string	"Cuda compilation tools, release 13.0, V13.0.88"
        /*0030*/ 	.string	"Build cuda_13.0.r13.0/compiler.36424714_0"
        /*0030*/ 	.string	"-arch sm_90a -m 64 "



//--------------------- .note.nv.cuinfo           --------------------------
	.section	.note.nv.cuinfo,"",@"SHT_NOTE"
	.sectionflags	@"SHF_NOTE_NV_CUINFO"
        /*0018*/ 	.short	0x0002
        /*001a*/ 	.short	0x005a
        /*001c*/ 	.short	0x0082
	.zero		2


//--------------------- .nv.info                  --------------------------
	.section	.nv.info,"",@"SHT_CUDA_INFO"
	.align	4


	//----- nvinfo : EIATTR_REGCOUNT
	.align		4
        /*0000*/ 	.byte	0x04, 0x2f
        /*0002*/ 	.short	(.L_12 - .L_11)
	.align		4
.L_11:
        /*0004*/ 	.word	index@(_ZN7cutlass13device_kernelINS_4gemm6kernel13GemmUniversalIN4cute5tupleIJiiiiEEENS1_10collective13CollectiveMmaINS1_37MainloopSm90TmaGmmaWarpSpecializedFP8ILi18ENS5_IJNS4_1CILi2EEENSA_ILi4EEENSA_ILi1EEEEEENS1_35KernelTmaWarpSpecializedCooperativeEEENS5_IJNSA_ILi128EEENSA_ILi256EEENSA_ILi32EEEEEENS_12float_e5m2_tENS5_IJlSD_lEEESL_SM_NS4_8TiledMMAINS4_8MMA_AtomIJNS4_4SM904GMMA31MMA_64x256x32_F32E5M2E5M2_SS_TNILNSQ_7ScaleInE1ELSS_1EEEEEENS4_6LayoutINS5_IJSB_SD_SD_EEENS5_IJSD_NSA_ILi0EEESX_EEEEENS5_IJNS4_10UnderscoreES10_S10_EEEEENS4_23SM90_TMA_LOAD_MULTICASTENS4_14ComposedLayoutINS4_7SwizzleILi1ELi4ELi3EEENS4_18smem_ptr_flag_bitsILi8EEENSV_INS5_IJNSA_ILi8EEESJ_EEENS5_IJSJ_SD_EEEEEEEvNS4_8identityES13_S1D_vS1E_EENS_8epilogue10collective6detail29Sm90TmaWarpSpecializedAdapterINS1H_15DefaultEpilogueISL_SM_SM_NS1G_6thread17LinearCombinationISL_Li1EffLNS1L_9ScaleType4KindE0ELNS_15FloatRoundStyleE2ESL_EENS1_15EpilogueDefaultEEEEEvvEEEEvNT_6ParamsE)
        /*0008*/ 	.word	0x000000a8


	//----- nvinfo : EIATTR_FRAME_SIZE
	.align		4
.L_12:
        /*000c*/ 	.byte	0x04, 0x11
        /*000e*/ 	.short	(.L_14 - .L_13)
	.align		4
.L_13:
        /*0010*/ 	.word	index@(_ZN7cutlass13device_kernelINS_4gemm6kernel13GemmUniversalIN4cute5tupleIJiiiiEEENS1_10collective13CollectiveMmaINS1_37MainloopSm90TmaGmmaWarpSpecializedFP8ILi18ENS5_IJNS4_1CILi2EEENSA_ILi4EEENSA_ILi1EEEEEENS1_35KernelTmaWarpSpecializedCooperativeEEENS5_IJNSA_ILi128EEENSA_ILi256EEENSA_ILi32EEEEEENS_12float_e5m2_tENS5_IJlSD_lEEESL_SM_NS4_8TiledMMAINS4_8MMA_AtomIJNS4_4SM904GMMA31MMA_64x256x32_F32E5M2E5M2_SS_TNILNSQ_7ScaleInE1ELSS_1EEEEEENS4_6LayoutINS5_IJSB_SD_SD_EEENS5_IJSD_NSA_ILi0EEESX_EEEEENS5_IJNS4_10UnderscoreES10_S10_EEEEENS4_23SM90_TMA_LOAD_MULTICASTENS4_14ComposedLayoutINS4_7SwizzleILi1ELi4ELi3EEENS4_18smem_ptr_flag_bitsILi8EEENSV_INS5_IJNSA_ILi8EEESJ_EEENS5_IJSJ_SD_EEEEEEEvNS4_8identityES13_S1D_vS1E_EENS_8epilogue10collective6detail29Sm90TmaWarpSpecializedAdapterINS1H_15DefaultEpilogueISL_SM_SM_NS1G_6thread17LinearCombinationISL_Li1EffLNS1L_9ScaleType4KindE0ELNS_15FloatRoundStyleE2ESL_EENS1_15EpilogueDefaultEEEEEvvEEEEvNT_6ParamsE)
        /*0014*/ 	.word	0x00000108


	//----- nvinfo : EIATTR_MIN_STACK_SIZE
	.align		4
.L_14:
        /*0018*/ 	.byte	0x04, 0x12
        /*001a*/ 	.short	(.L_16 - .L_15)
	.align		4
.L_15:
        /*001c*/ 	.word	index@(_ZN7cutlass13device_kernelINS_4gemm6kernel13GemmUniversalIN4cute5tupleIJiiiiEEENS1_10collective13CollectiveMmaINS1_37MainloopSm90TmaGmmaWarpSpecializedFP8ILi18ENS5_IJNS4_1CILi2EEENSA_ILi4EEENSA_ILi1EEEEEENS1_35KernelTmaWarpSpecializedCooperativeEEENS5_IJNSA_ILi128EEENSA_ILi256EEENSA_ILi32EEEEEENS_12float_e5m2_tENS5_IJlSD_lEEESL_SM_NS4_8TiledMMAINS4_8MMA_AtomIJNS4_4SM904GMMA31MMA_64x256x32_F32E5M2E5M2_SS_TNILNSQ_7ScaleInE1ELSS_1EEEEEENS4_6LayoutINS5_IJSB_SD_SD_EEENS5_IJSD_NSA_ILi0EEESX_EEEEENS5_IJNS4_10UnderscoreES10_S10_EEEEENS4_23SM90_TMA_LOAD_MULTICASTENS4_14ComposedLayoutINS4_7SwizzleILi1ELi4ELi3EEENS4_18smem_ptr_flag_bitsILi8EEENSV_INS5_IJNSA_ILi8EEESJ_EEENS5_IJSJ_SD_EEEEEEEvNS4_8identityES13_S1D_vS1E_EENS_8epilogue10collective6detail29Sm90TmaWarpSpecializedAdapterINS1H_15DefaultEpilogueISL_SM_SM_NS1G_6thread17LinearCombinationISL_Li1EffLNS1L_9ScaleType4KindE0ELNS_15FloatRoundStyleE2ESL_EENS1_15EpilogueDefaultEEEEEvvEEEEvNT_6ParamsE)
        /*0020*/ 	.word	0x00000108
.L_16:


//--------------------- .nv.compat                --------------------------
	.section	.nv.compat,"",@"SHT_CUDA_COMPAT_INFO"
	.align	4
        /*0000*/ 	.byte	0x02, 0x09, 0x01, 0x00, 0x02, 0x02, 0x04, 0x00, 0x02, 0x05, 0x05, 0x00, 0x03, 0x07, 0x01, 0x01
        /*0010*/ 	.byte	0x02, 0x03, 0x01, 0x00, 0x02, 0x06, 0x01, 0x00, 0x04, 0x0b, 0x08, 0x00, 0x00, 0x00, 0x00, 0x00
        /*0020*/ 	.byte	0x00, 0x00, 0x00, 0x00


//--------------------- .nv.info._ZN7cutlass13device_kernelINS_4gemm6kernel13GemmUniversalIN4cute5tupleIJiiiiEEENS1_10collective13CollectiveMmaINS1_37MainloopSm90TmaGmmaWarpSpecializedFP8ILi18ENS5_IJNS4_1CILi2EEENSA_ILi4EEENSA_ILi1EEEEEENS1_35KernelTmaWarpSpecializedCooperativeEEENS5_IJNSA_ILi128EEENSA_ILi256EEENSA_ILi32EEEEEENS_12float_e5m2_tENS5_IJlSD_lEEESL_SM_NS4_8TiledMMAINS4_8MMA_AtomIJNS4_4SM904GMMA31MMA_64x256x32_F32E5M2E5M2_SS_TNILNSQ_7ScaleInE1ELSS_1EEEEEENS4_6LayoutINS5_IJSB_SD_SD_EEENS5_IJSD_NSA_ILi0EEESX_EEEEENS5_IJNS4_10UnderscoreES10_S10_EEEEENS4_23SM90_TMA_LOAD_MULTICASTENS4_14ComposedLayoutINS4_7SwizzleILi1ELi4ELi3EEENS4_18smem_ptr_flag_bitsILi8EEENSV_INS5_IJNSA_ILi8EEESJ_EEENS5_IJSJ_SD_EEEEEEEvNS4_8identityES13_S1D_vS1E_EENS_8epilogue10collective6detail29Sm90TmaWarpSpecializedAdapterINS1H_15DefaultEpilogueISL_SM_SM_NS1G_6thread17LinearCombinationISL_Li1EffLNS1L_9ScaleType4KindE0ELNS_15FloatRoundStyleE2ESL_EENS1_15EpilogueDefaultEEEEEvvEEEEvNT_6ParamsE --------------------------
	.section	.nv.info._ZN7cutlass13device_kernelINS_4gemm6kernel13GemmUniversalIN4cute5tupleIJiiiiEEENS1_10collective13CollectiveMmaINS1_37MainloopSm90TmaGmmaWarpSpecializedFP8ILi18ENS5_IJNS4_1CILi2EEENSA_ILi4EEENSA_ILi1EEEEEENS1_35KernelTmaWarpSpecializedCooperativeEEENS5_IJNSA_ILi128EEENSA_ILi256EEENSA_ILi32EEEEEENS_12float_e5m2_tENS5_IJlSD_lEEESL_SM_NS4_8TiledMMAINS4_8MMA_AtomIJNS4_4SM904GMMA31MMA_64x256x32_F32E5M2E5M2_SS_TNILNSQ_7ScaleInE1ELSS_1EEEEEENS4_6LayoutINS5_IJSB_SD_SD_EEENS5_IJSD_NSA_ILi0EEESX_EEEEENS5_IJNS4_10UnderscoreES10_S10_EEEEENS4_23SM90_TMA_LOAD_MULTICASTENS4_14ComposedLayoutINS4_7SwizzleILi1ELi4ELi3EEENS4_18smem_ptr_flag_bitsILi8EEENSV_INS5_IJNSA_ILi8EEESJ_EEENS5_IJSJ_SD_EEEEEEEvNS4_8identityES13_S1D_vS1E_EENS_8epilogue10collective6detail29Sm90TmaWarpSpecializedAdapterINS1H_15DefaultEpilogueISL_SM_SM_NS1G_6thread17LinearCombinationISL_Li1EffLNS1L_9ScaleType4KindE0ELNS_15FloatRoundStyleE2ESL_EENS1_15EpilogueDefaultEEEEEvvEEEEvNT_6ParamsE,"",@"SHT_CUDA_INFO"
	.sectionflags	@""
	.align	4


	//----- nvinfo : EIATTR_CUDA_API_VERSION
	.align		4
        /*0000*/ 	.byte	0x04, 0x37
        /*0002*/ 	.short	(.L_18 - .L_17)
.L_17:
        /*0004*/ 	.word	0x00000082


	//----- nvinfo : EIATTR_KPARAM_INFO
	.align		4
.L_18:
        /*0008*/ 	.byte	0x04, 0x17
        /*000a*/ 	.short	(.L_20 - .L_19)
.L_19:
        /*000c*/ 	.word	0x00000000
        /*0010*/ 	.short	0x0000
        /*0012*/ 	.short	0x0070
        /*0014*/ 	.byte	0x00, 0xf0, 0x01, 0x10


	//----- nvinfo : EIATTR_SPARSE_MMA_MASK
	.align		4
.L_20:
        /*0018*/ 	.byte	0x03, 0x50
        /*001a*/ 	.short	0x0000


	//----- nvinfo : EIATTR_MAXREG_COUNT
	.align		4
        /*001c*/ 	.byte	0x03, 0x1b
        /*001e*/ 	.short	0x00a8


	//----- nvinfo : EIATTR_NUM_BARRIERS
	.align		4
        /*0020*/ 	.byte	0x02, 0x4c
        /*0022*/ 	.byte	0x01
	.zero		1


	//----- nvinfo : EIATTR_ANNOTATIONS
	.align		4
        /*0024*/ 	.byte	0x04, 0x55
        /*0026*/ 	.short	(.L_22 - .L_21)


	//   ....[0]....
.L_21:
        /*0028*/ 	.word	0x00000001
        /*002c*/ 	.byte	0x00, 0x09, 0x00, 0x00, 0x01, 0x00, 0x00, 0x00, 0xf0, 0x09, 0x00, 0x00, 0x01, 0x00, 0x00, 0x00
        /* <DEDUP_REMOVED lines=198> */
        /*0c9c*/ 	.byte	0x70, 0x0d, 0x01, 0x00


	//----- nvinfo : EIATTR_MERCURY_ISA_VERSION
	.align		4
.L_22:
        /*0ca0*/ 	.byte	0x03, 0x5f
        /*0ca2*/ 	.short	0x0101


	//----- nvinfo : EIATTR_INT_WARP_WIDE_INSTR_OFFSETS
	.align		4
        /*0ca4*/ 	.byte	0x04, 0x31
        /*0ca6*/ 	.short	(.L_24 - .L_23)


	//   ....[0]....
.L_23:
        /*0ca8*/ 	.word	0x00000740


	//   ....[1]....
        /*0cac*/ 	.word	0x00000760


	//   ....[2]....
        /*0cb0*/ 	.word	0x000008d0


	//----- nvinfo : EIATTR_COOP_GROUP_MASK_REGIDS
	.align		4
.L_24:
        /*0cb4*/ 	.byte	0x04, 0x29
        /*0cb6*/ 	.short	(.L_26 - .L_25)


	//   ....[0]....
.L_25:
        /*0cb8*/ 	.word	0xffffffff


	//   ....[1]....
        /*0cbc*/ 	.word	0xffffffff


	//   ....[2]....
        /*0cc0*/ 	.word	0xffffffff


	//   ....[3]....
        /*0cc4*/ 	.word	0xffffffff


	//   ....[4]....
        /*0cc8*/ 	.word	0xffffffff


	//   ....[5]....
        /*0ccc*/ 	.word	0xffffffff


	//----- nvinfo : EIATTR_COOP_GROUP_INSTR_OFFSETS
	.align		4
.L_26:
        /*0cd0*/ 	.byte	0x04, 0x28
        /*0cd2*/ 	.short	(.L_28 - .L_27)


	//   ....[0]....
.L_27:
        /*0cd4*/ 	.word	0x00000070


	//   ....[1]....
        /*0cd8*/ 	.word	0x00000080


	//   ....[2]....
        /*0cdc*/ 	.word	0x000001a0


	//   ....[3]....
        /*0ce0*/ 	.word	0x000005b0


	//   ....[4]....
        /*0ce4*/ 	.word	0x00000a30


	//   ....[5]....
        /*0ce8*/ 	.word	0x000017b0


	//----- nvinfo : EIATTR_REG_RECONFIG
	.align		4
.L_28:
        /*0cec*/ 	.byte	0x01, 0x54
	.zero		2


	//----- nvinfo : EIATTR_MBARRIER_INSTR_OFFSETS
	.align		4
        /*0cf0*/ 	.byte	0x04, 0x39
        /*0cf2*/ 	.short	(.L_30 - .L_29)


	//   ....[0]....
.L_29:
        /*0cf4*/ 	.word	0x00000340
        /*0cf8*/ 	.word	0x000000ff
        /*0cfc*/ 	.word	0x00000000
        /*0d00*/ 	.short	0x0100
        /*0d02*/ 	.byte	0x09
	.zero		1


	//   ....[1]....
        /*0d04*/ 	.word	0x00000350
        /*0d08*/ 	.word	0x000000ff
        /*0d0c*/ 	.word	0x00000090
        /*0d10*/ 	.short	0x0100
        /*0d12*/ 	.byte	0x09
	.zero		1


	//   ....[2]....
        /*0d14*/ 	.word	0x00000360
        /*0d18*/ 	.word	0x000000ff
        /*0d1c*/ 	.word	0x00000008
        /*0d20*/ 	.short	0x0100
        /*0d22*/ 	.byte	0x09
	.zero		1


	//   ....[3]....
        /*0d24*/ 	.word	0x00000370
        /*0d28*/ 	.word	0x000000ff
        /*0d2c*/ 	.word	0x00000098
        /*0d30*/ 	.short	0x0100
        /*0d32*/ 	.byte	0x09
	.zero		1


	//   ....[4]....
        /*0d34*/ 	.word	0x00000380
        /*0d38*/ 	.word	0x000000ff
        /*0d3c*/ 	.word	0x00000010
        /*0d40*/ 	.short	0x0100
        /*0d42*/ 	.byte	0x09
	.zero		1


	//   ....[5]....
        /*0d44*/ 	.word	0x00000390
        /*0d48*/ 	.word	0x000000ff
        /*0d4c*/ 	.word	0x000000a0
        /*0d50*/ 	.short	0x0100
        /*0d52*/ 	.byte	0x09
	.zero		1


	//   ....[6]....
        /*0d54*/ 	.word	0x000003a0
        /*0d58*/ 	.word	0x000000ff
        /*0d5c*/ 	.word	0x00000018
        /*0d60*/ 	.short	0x0100
        /*0d62*/ 	.byte	0x09
	.zero		1


	//   ....[7]....
        /*0d64*/ 	.word	0x000003b0
        /*0d68*/ 	.word	0x000000ff
        /*0d6c*/ 	.word	0x000000a8
        /*0d70*/ 	.short	0x0100
        /*0d72*/ 	.byte	0x09
	.zero		1


	//   ....[8]....
        /*0d74*/ 	.word	0x000003c0
        /*0d78*/ 	.word	0x000000ff
        /*0d7c*/ 	.word	0x00000020
        /*0d80*/ 	.short	0x0100
        /*0d82*/ 	.byte	0x09
	.zero		1


	//   ....[9]....
        /*0d84*/ 	.word	0x000003d0
        /*0d88*/ 	.word	0x000000ff
        /*0d8c*/ 	.word	0x000000b0
        /*0d90*/ 	.short	0x0100
        /*0d92*/ 	.byte	0x09
	.zero		1


	//   ....[10]....
        /*0d94*/ 	.word	0x000003e0
        /*0d98*/ 	.word	0x000000ff
        /*0d9c*/ 	.word	0x00000028
        /*0da0*/ 	.short	0x0100
        /*0da2*/ 	.byte	0x09
	.zero		1


	//   ....[11]....
        /*0da4*/ 	.word	0x000003f0
        /*0da8*/ 	.word	0x000000ff
        /*0dac*/ 	.word	0x000000b8
        /*0db0*/ 	.short	0x0100
        /*0db2*/ 	.byte	0x09
	.zero		1


	//   ....[12]....
        /*0db4*/ 	.word	0x00000400
        /*0db8*/ 	.word	0x000000ff
        /*0dbc*/ 	.word	0x00000030
        /*0dc0*/ 	.short	0x0100
        /*0dc2*/ 	.byte	0x09
	.zero		1


	//   ....[13]....
        /*0dc4*/ 	.word	0x00000410
        /*0dc8*/ 	.word	0x000000ff
        /*0dcc*/ 	.word	0x000000c0
        /*0dd0*/ 	.short	0x0100
        /*0dd2*/ 	.byte	0x09
	.zero		1


	//   ....[14]....
        /*0dd4*/ 	.word	0x00000420
        /*0dd8*/ 	.word	0x000000ff
        /*0ddc*/ 	.word	0x00000038
        /*0de0*/ 	.short	0x0100
        /*0de2*/ 	.byte	0x09
	.zero		1


	//   ....[15]....
        /*0de4*/ 	.word	0x00000430
        /*0de8*/ 	.word	0x000000ff
        /*0dec*/ 	.word	0x000000c8
        /*0df0*/ 	.short	0x0100
        /*0df2*/ 	.byte	0x09
	.zero		1


	//   ....[16]....
        /*0df4*/ 	.word	0x00000440
        /*0df8*/ 	.word	0x000000ff
        /*0dfc*/ 	.word	0x00000040
        /*0e00*/ 	.short	0x0100
        /*0e02*/ 	.byte	0x09
	.zero		1


	//   ....[17]....
        /*0e04*/ 	.word	0x00000450
        /*0e08*/ 	.word	0x000000ff
        /*0e0c*/ 	.word	0x000000d0
        /*0e10*/ 	.short	0x0100
        /*0e12*/ 	.byte	0x09
	.zero		1


	//   ....[18]....
        /*0e14*/ 	.word	0x00000460
        /*0e18*/ 	.word	0x000000ff
        /*0e1c*/ 	.word	0x00000048
        /*0e20*/ 	.short	0x0100
        /*0e22*/ 	.byte	0x09
	.zero		1


	//   ....[19]....
        /*0e24*/ 	.word	0x00000470
        /*0e28*/ 	.word	0x000000ff
        /*0e2c*/ 	.word	0x000000d8
        /*0e30*/ 	.short	0x0100
        /*0e32*/ 	.byte	0x09
	.zero		1


	//   ....[20]....
        /*0e34*/ 	.word	0x00000480
        /*0e38*/ 	.word	0x000000ff
        /*0e3c*/ 	.word	0x00000050
        /*0e40*/ 	.short	0x0100
        /*0e42*/ 	.byte	0x09
	.zero		1


	//   ....[21]....
        /*0e44*/ 	.word	0x00000490
        /*0e48*/ 	.word	0x000000ff
        /*0e4c*/ 	.word	0x000000e0
        /*0e50*/ 	.short	0x0100
        /*0e52*/ 	.byte	0x09
	.zero		1


	//   ....[22]....
        /*0e54*/ 	.word	0x000004a0
        /*0e58*/ 	.word	0x000000ff
        /*0e5c*/ 	.word	0x00000058
        /*0e60*/ 	.short	0x0100
        /*0e62*/ 	.byte	0x09
	.zero		1


	//   ....[23]....
        /*0e64*/ 	.word	0x000004b0
        /*0e68*/ 	.word	0x000000ff
        /*0e6c*/ 	.word	0x000000e8
        /*0e70*/ 	.short	0x0100
        /*0e72*/ 	.byte	0x09
	.zero		1


	//   ....[24]....
        /*0e74*/ 	.word	0x000004c0
        /*0e78*/ 	.word	0x000000ff
        /*0e7c*/ 	.word	0x00000060
        /*0e80*/ 	.short	0x0100
        /*0e82*/ 	.byte	0x09
	.zero		1


	//   ....[25]....
        /*0e84*/ 	.word	0x000004d0
        /*0e88*/ 	.word	0x000000ff
        /*0e8c*/ 	.word	0x000000f0
        /*0e90*/ 	.short	0x0100
        /*0e92*/ 	.byte	0x09
	.zero		1


	//   ....[26]....
        /*0e94*/ 	.word	0x000004e0
        /*0e98*/ 	.word	0x000000ff
        /*0e9c*/ 	.word	0x00000068
        /*0ea0*/ 	.short	0x0100
        /*0ea2*/ 	.byte	0x09
	.zero		1


	//   ....[27]....
        /*0ea4*/ 	.word	0x000004f0
        /*0ea8*/ 	.word	0x000000ff
        /*0eac*/ 	.word	0x000000f8
        /*0eb0*/ 	.short	0x0100
        /*0eb2*/ 	.byte	0x09
	.zero		1


	//   ....[28]....
        /*0eb4*/ 	.word	0x00000500
        /*0eb8*/ 	.word	0x000000ff
        /*0ebc*/ 	.word	0x00000070
        /*0ec0*/ 	.short	0x0100
        /*0ec2*/ 	.byte	0x09
	.zero		1


	//   ....[29]....
        /*0ec4*/ 	.word	0x00000510
        /*0ec8*/ 	.word	0x000000ff
        /*0ecc*/ 	.word	0x00000100
        /*0ed0*/ 	.short	0x0100
        /*0ed2*/ 	.byte	0x09
	.zero		1


	//   ....[30]....
        /*0ed4*/ 	.word	0x00000520
        /*0ed8*/ 	.word	0x000000ff
        /*0edc*/ 	.word	0x00000078
        /*0ee0*/ 	.short	0x0100
        /*0ee2*/ 	.byte	0x09
	.zero		1


	//   ....[31]....
        /*0ee4*/ 	.word	0x00000530
        /*0ee8*/ 	.word	0x000000ff
        /*0eec*/ 	.word	0x00000108
        /*0ef0*/ 	.short	0x0100
        /*0ef2*/ 	.byte	0x09
	.zero		1


	//   ....[32]....
        /*0ef4*/ 	.word	0x00000540
        /*0ef8*/ 	.word	0x000000ff
        /*0efc*/ 	.word	0x00000080
        /*0f00*/ 	.short	0x0100
        /*0f02*/ 	.byte	0x09
	.zero		1


	//   ....[33]....
        /*0f04*/ 	.word	0x00000550
        /*0f08*/ 	.word	0x000000ff
        /*0f0c*/ 	.word	0x00000110
        /*0f10*/ 	.short	0x0100
        /*0f12*/ 	.byte	0x09
	.zero		1


	//   ....[34]....
        /*0f14*/ 	.word	0x00000560
        /*0f18*/ 	.word	0x000000ff
        /*0f1c*/ 	.word	0x00000088
        /*0f20*/ 	.short	0x0100
        /*0f22*/ 	.byte	0x09
	.zero		1


	//   ....[35]....
        /*0f24*/ 	.word	0x00000570
        /*0f28*/ 	.word	0x000000ff
        /*0f2c*/ 	.word	0x00000118
        /*0f30*/ 	.short	0x0100
        /*0f32*/ 	.byte	0x09
	.zero		1


	//   ....[36]....
        /*0f34*/ 	.word	0x00000960
        /*0f38*/ 	.word	0x000000ff
        /*0f3c*/ 	.word	0x00000130
        /*0f40*/ 	.short	0x0100
        /*0f42*/ 	.byte	0x06
	.zero		1


	//   ....[37]....
        /*0f44*/ 	.word	0x000009d0
        /*0f48*/ 	.word	0x000000ff
        /*0f4c*/ 	.word	0x00000138
        /*0f50*/ 	.short	0x0100
        /*0f52*/ 	.byte	0x06
	.zero		1


	//   ....[38]....
        /*0f54*/ 	.word	0x00001fc0
        /*0f58*/ 	.word	0x000000ff
        /*0f5c*/ 	.word	0x00000000
        /*0f60*/ 	.short	0x010a
        /*0f62*/ 	.byte	0x06
	.zero		1


	//   ....[39]....
        /*0f64*/ 	.word	0x00002000
        /*0f68*/ 	.word	0x000000ff
        /*0f6c*/ 	.word	0x00000000
        /*0f70*/ 	.short	0x010a
        /*0f72*/ 	.byte	0x06
	.zero		1


	//   ....[40]....
        /*0f74*/ 	.word	0x000031c0
        /*0f78*/ 	.word	0x000000ff
        /*0f7c*/ 	.word	0x00000000
        /*0f80*/ 	.short	0x010a
        /*0f82*/ 	.byte	0x09
	.zero		1


	//   ....[41]....
        /*0f84*/ 	.word	0x00003200
        /*0f88*/ 	.word	0x000000ff
        /*0f8c*/ 	.word	0x00000000
        /*0f90*/ 	.short	0x010a
        /*0f92*/ 	.byte	0x09
	.zero		1


	//   ....[42]....
        /*0f94*/ 	.word	0x00004240
        /*0f98*/ 	.word	0x000000e5
        /*0f9c*/ 	.word	0x00000000
        /*0fa0*/ 	.short	0x0101
        /*0fa2*/ 	.byte	0x3f
	.zero		1


	//   ....[43]....
        /*0fa4*/ 	.word	0x00005460
        /*0fa8*/ 	.word	0x00000018
        /*0fac*/ 	.word	0x00000000
        /*0fb0*/ 	.short	0x0101
        /*0fb2*/ 	.byte	0x3f
	.zero		1


	//   ....[44]....
        /*0fb4*/ 	.word	0x0000f770
        /*0fb8*/ 	.word	0x0000000b
        /*0fbc*/ 	.word	0x00000090
        /*0fc0*/ 	.short	0x010a
        /*0fc2*/ 	.byte	0x3f
	.zero		1


	//   ....[45]....
        /*0fc4*/ 	.word	0x0000fb60
        /*0fc8*/ 	.word	0x00000004
        /*0fcc*/ 	.word	0x00000138
        /*0fd0*/ 	.short	0x0101
        /*0fd2*/ 	.byte	0x3f
	.zero		1


	//   ....[46]....
        /*0fd4*/ 	.word	0x000102e0
        /*0fd8*/ 	.word	0x00000007
        /*0fdc*/ 	.word	0x00000000
        /*0fe0*/ 	.short	0x010a
        /*0fe2*/ 	.byte	0x3f
	.zero		1


	//   ....[47]....
        /*0fe4*/ 	.word	0x00010360
        /*0fe8*/ 	.word	0x00000009
        /*0fec*/ 	.word	0x00000000
        /*0ff0*/ 	.short	0x010a
        /*0ff2*/ 	.byte	0x3f
	.zero		1


	//   ....[48]....
        /*0ff4*/ 	.word	0x000103f0
        /*0ff8*/ 	.word	0x00000006
        /*0ffc*/ 	.word	0x00000000
        /*1000*/ 	.short	0x010a
        /*1002*/ 	.byte	0x3f
	.zero		1


	//   ....[49]....
        /*1004*/ 	.word	0x00010480
        /*1008*/ 	.word	0x00000009
        /*100c*/ 	.word	0x00000000
        /*1010*/ 	.short	0x010a
        /*1012*/ 	.byte	0x3f
	.zero		1


	//   ....[50]....
        /*1014*/ 	.word	0x00010510
        /*1018*/ 	.word	0x00000006
        /*101c*/ 	.word	0x00000000
        /*1020*/ 	.short	0x010a
        /*1022*/ 	.byte	0x3f
	.zero		1


	//   ....[51]....
        /*1024*/ 	.word	0x000105a0
        /*1028*/ 	.word	0x00000009
        /*102c*/ 	.word	0x00000000
        /*1030*/ 	.short	0x010a
        /*1032*/ 	.byte	0x3f
	.zero		1


	//   ....[52]....
        /*1034*/ 	.word	0x00010630
        /*1038*/ 	.word	0x00000006
        /*103c*/ 	.word	0x00000000
        /*1040*/ 	.short	0x010a
        /*1042*/ 	.byte	0x3f
	.zero		1


	//   ....[53]....
        /*1044*/ 	.word	0x000106c0
        /*1048*/ 	.word	0x00000009
        /*104c*/ 	.word	0x00000000
        /*1050*/ 	.short	0x010a
        /*1052*/ 	.byte	0x3f
	.zero		1


	//   ....[54]....
        /*1054*/ 	.word	0x00010750
        /*1058*/ 	.word	0x00000006
        /*105c*/ 	.word	0x00000000
        /*1060*/ 	.short	0x010a
        /*1062*/ 	.byte	0x3f
	.zero		1


	//   ....[55]....
        /*1064*/ 	.word	0x000107e0
        /*1068*/ 	.word	0x00000009
        /*106c*/ 	.word	0x00000000
        /*1070*/ 	.short	0x010a
        /*1072*/ 	.byte	0x3f
	.zero		1


	//   ....[56]....
        /*1074*/ 	.word	0x00010870
        /*1078*/ 	.word	0x00000006
        /*107c*/ 	.word	0x00000000
        /*1080*/ 	.short	0x010a
        /*1082*/ 	.byte	0x3f
	.zero		1


	//   ....[57]....
        /*1084*/ 	.word	0x00010900
        /*1088*/ 	.word	0x00000009
        /*108c*/ 	.word	0x00000000
        /*1090*/ 	.short	0x010a
        /*1092*/ 	.byte	0x3f
	.zero		1


	//   ....[58]....
        /*1094*/ 	.word	0x00010990
        /*1098*/ 	.word	0x00000006
        /*109c*/ 	.word	0x00000000
        /*10a0*/ 	.short	0x010a
        /*10a2*/ 	.byte	0x3f
	.zero		1


	//   ....[59]....
        /*10a4*/ 	.word	0x00010a20
        /*10a8*/ 	.word	0x00000009
        /*10ac*/ 	.word	0x00000000
        /*10b0*/ 	.short	0x010a
        /*10b2*/ 	.byte	0x3f
	.zero		1


	//   ....[60]....
        /*10b4*/ 	.word	0x00010ab0
        /*10b8*/ 	.word	0x00000006
        /*10bc*/ 	.word	0x00000000
        /*10c0*/ 	.short	0x010a
        /*10c2*/ 	.byte	0x3f
	.zero		1


	//   ....[61]....
        /*10c4*/ 	.word	0x00010b40
        /*10c8*/ 	.word	0x00000009
        /*10cc*/ 	.word	0x00000000
        /*10d0*/ 	.short	0x010a
        /*10d2*/ 	.byte	0x3f
	.zero		1


	//   ....[62]....
        /*10d4*/ 	.word	0x00010bd0
        /*10d8*/ 	.word	0x00000006
        /*10dc*/ 	.word	0x00000000
        /*10e0*/ 	.short	0x010a
        /*10e2*/ 	.byte	0x3f
	.zero		1


	//   ....[63]....
        /*10e4*/ 	.word	0x00010c60
        /*10e8*/ 	.word	0x00000003
        /*10ec*/ 	.word	0x00000000
        /*10f0*/ 	.short	0x010a
        /*10f2*/ 	.byte	0x3f
	.zero		1


	//   ....[64]....
        /*10f4*/ 	.word	0x00010cd0
        /*10f8*/ 	.word	0x00000003
        /*10fc*/ 	.word	0x00000000
        /*1100*/ 	.short	0x010a
        /*1102*/ 	.byte	0x3f
	.zero		1


	//   ....[65]....
        /*1104*/ 	.word	0x00010d40
        /*1108*/ 	.word	0x00000000
        /*110c*/ 	.word	0x00000000
        /*1110*/ 	.short	0x010a
        /*1112*/ 	.byte	0x3f
	.zero		1


	//   ....[66]....
        /*1114*/ 	.word	0x00010e20
        /*1118*/ 	.word	0x0000000b
        /*111c*/ 	.word	0x00000090
        /*1120*/ 	.short	0x010a
        /*1122*/ 	.byte	0x3f
	.zero		1


	//   ....[67]....
        /*1124*/ 	.word	0x00010ef0
        /*1128*/ 	.word	0x00000007
        /*112c*/ 	.word	0x00000000
        /*1130*/ 	.short	0x010a
        /*1132*/ 	.byte	0x3f
	.zero		1


	//   ....[68]....
        /*1134*/ 	.word	0x00010f40
        /*1138*/ 	.word	0x00000009
        /*113c*/ 	.word	0x00000000
        /*1140*/ 	.short	0x010a
        /*1142*/ 	.byte	0x3f
	.zero		1


	//   ....[69]....
        /*1144*/ 	.word	0x00010f90
        /*1148*/ 	.word	0x00000006
        /*114c*/ 	.word	0x00000000
        /*1150*/ 	.short	0x010a
        /*1152*/ 	.byte	0x3f
	.zero		1


	//   ....[70]....
        /*1154*/ 	.word	0x00010fe0
        /*1158*/ 	.word	0x00000009
        /*115c*/ 	.word	0x00000000
        /*1160*/ 	.short	0x010a
        /*1162*/ 	.byte	0x3f
	.zero		1


	//   ....[71]....
        /*1164*/ 	.word	0x00011030
        /*1168*/ 	.word	0x00000006
        /*116c*/ 	.word	0x00000000
        /*1170*/ 	.short	0x010a
        /*1172*/ 	.byte	0x3f
	.zero		1


	//   ....[72]....
        /*1174*/ 	.word	0x00011080
        /*1178*/ 	.word	0x00000009
        /*117c*/ 	.word	0x00000000
        /*1180*/ 	.short	0x010a
        /*1182*/ 	.byte	0x3f
	.zero		1


	//   ....[73]....
        /*1184*/ 	.word	0x000110d0
        /*1188*/ 	.word	0x00000006
        /*118c*/ 	.word	0x00000000
        /*1190*/ 	.short	0x010a
        /*1192*/ 	.byte	0x3f
	.zero		1


	//   ....[74]....
        /*1194*/ 	.word	0x00011120
        /*1198*/ 	.word	0x00000009
        /*119c*/ 	.word	0x00000000
        /*11a0*/ 	.short	0x010a
        /*11a2*/ 	.byte	0x3f
	.zero		1


	//   ....[75]....
        /*11a4*/ 	.word	0x00011170
        /*11a8*/ 	.word	0x00000006
        /*11ac*/ 	.word	0x00000000
        /*11b0*/ 	.short	0x010a
        /*11b2*/ 	.byte	0x3f
	.zero		1


	//   ....[76]....
        /*11b4*/ 	.word	0x000111c0
        /*11b8*/ 	.word	0x00000009
        /*11bc*/ 	.word	0x00000000
        /*11c0*/ 	.short	0x010a
        /*11c2*/ 	.byte	0x3f
	.zero		1


	//   ....[77]....
        /*11c4*/ 	.word	0x00011210
        /*11c8*/ 	.word	0x00000006
        /*11cc*/ 	.word	0x00000000
        /*11d0*/ 	.short	0x010a
        /*11d2*/ 	.byte	0x3f
	.zero		1


	//   ....[78]....
        /*11d4*/ 	.word	0x00011260
        /*11d8*/ 	.word	0x00000009
        /*11dc*/ 	.word	0x00000000
        /*11e0*/ 	.short	0x010a
        /*11e2*/ 	.byte	0x3f
	.zero		1


	//   ....[79]....
        /*11e4*/ 	.word	0x000112b0
        /*11e8*/ 	.word	0x00000006
        /*11ec*/ 	.word	0x00000000
        /*11f0*/ 	.short	0x010a
        /*11f2*/ 	.byte	0x3f
	.zero		1


	//   ....[80]....
        /*11f4*/ 	.word	0x00011300
        /*11f8*/ 	.word	0x00000009
        /*11fc*/ 	.word	0x00000000
        /*1200*/ 	.short	0x010a
        /*1202*/ 	.byte	0x3f
	.zero		1


	//   ....[81]....
        /*1204*/ 	.word	0x00011350
        /*1208*/ 	.word	0x00000006
        /*120c*/ 	.word	0x00000000
        /*1210*/ 	.short	0x010a
        /*1212*/ 	.byte	0x3f
	.zero		1


	//   ....[82]....
        /*1214*/ 	.word	0x000113a0
        /*1218*/ 	.word	0x00000009
        /*121c*/ 	.word	0x00000000
        /*1220*/ 	.short	0x010a
        /*1222*/ 	.byte	0x3f
	.zero		1


	//   ....[83]....
        /*1224*/ 	.word	0x000113f0
        /*1228*/ 	.word	0x00000006
        /*122c*/ 	.word	0x00000000
        /*1230*/ 	.short	0x010a
        /*1232*/ 	.byte	0x3f
	.zero		1


	//----- nvinfo : EIATTR_NUM_MBARRIERS
	.align		4
.L_30:
        /*1234*/ 	.byte	0x03, 0x38
        /*1236*/ 	.short	0x0026


	//----- nvinfo : EIATTR_EXIT_INSTR_OFFSETS
	.align		4
        /*1238*/ 	.byte	0x04, 0x1c
        /*123a*/ 	.short	(.L_32 - .L_31)


	//   ....[0]....
.L_31:
        /*123c*/ 	.word	0x00000bc0


	//   ....[1]....
        /*1240*/ 	.word	0x00001450


	//   ....[2]....
        /*1244*/ 	.word	0x0000ed80


	//   ....[3]....
        /*1248*/ 	.word	0x0000f310


	//   ....[4]....
        /*124c*/ 	.word	0x00010cb0


	//----- nvinfo : EIATTR_MAX_THREADS
	.align		4
.L_32:
        /*1250*/ 	.byte	0x04, 0x05
        /*1252*/ 	.short	(.L_34 - .L_33)
.L_33:
        /*1254*/ 	.word	0x00000180
        /*1258*/ 	.word	0x00000001
        /*125c*/ 	.word	0x00000001


	//----- nvinfo : EIATTR_CRS_STACK_SIZE
	.align		4
.L_34:
        /*1260*/ 	.byte	0x04, 0x1e
        /*1262*/ 	.short	(.L_36 - .L_35)
.L_35:
        /*1264*/ 	.word	0x00000000


	//----- nvinfo : EIATTR_CBANK_PARAM_SIZE
	.align		4
.L_36:
        /*1268*/ 	.byte	0x03, 0x19
        /*126a*/ 	.short	0x0470


	//----- nvinfo : EIATTR_PARAM_CBANK
	.align		4
        /*126c*/ 	.byte	0x04, 0x0a
        /*126e*/ 	.short	(.L_38 - .L_37)
	.align		4
.L_37:
        /*1270*/ 	.word	index@(.nv.constant0._ZN7cutlass13device_kernelINS_4gemm6kernel13GemmUniversalIN4cute5tupleIJiiiiEEENS1_10collective13CollectiveMmaINS1_37MainloopSm90TmaGmmaWarpSpecializedFP8ILi18ENS5_IJNS4_1CILi2EEENSA_ILi4EEENSA_ILi1EEEEEENS1_35KernelTmaWarpSpecializedCooperativeEEENS5_IJNSA_ILi128EEENSA_ILi256EEENSA_ILi32EEEEEENS_12float_e5m2_tENS5_IJlSD_lEEESL_SM_NS4_8TiledMMAINS4_8MMA_AtomIJNS4_4SM904GMMA31MMA_64x256x32_F32E5M2E5M2_SS_TNILNSQ_7ScaleInE1ELSS_1EEEEEENS4_6LayoutINS5_IJSB_SD_SD_EEENS5_IJSD_NSA_ILi0EEESX_EEEEENS5_IJNS4_10UnderscoreES10_S10_EEEEENS4_23SM90_TMA_LOAD_MULTICASTENS4_14ComposedLayoutINS4_7SwizzleILi1ELi4ELi3EEENS4_18smem_ptr_flag_bitsILi8EEENSV_INS5_IJNSA_ILi8EEESJ_EEENS5_IJSJ_SD_EEEEEEEvNS4_8identityES13_S1D_vS1E_EENS_8epilogue10collective6detail29Sm90TmaWarpSpecializedAdapterINS1H_15DefaultEpilogueISL_SM_SM_NS1G_6thread17LinearCombinationISL_Li1EffLNS1L_9ScaleType4KindE0ELNS_15FloatRoundStyleE2ESL_EENS1_15EpilogueDefaultEEEEEvvEEEEvNT_6ParamsE)
        /*1274*/ 	.short	0x0210
        /*1276*/ 	.short	0x0470


	//----- nvinfo : EIATTR_SW_WAR
	.align		4
.L_38:
        /*1278*/ 	.byte	0x04, 0x36
        /*127a*/ 	.short	(.L_40 - .L_39)
.L_39:
        /*127c*/ 	.word	0x00000008
.L_40:


//--------------------- .nv.callgraph             --------------------------
	.section	.nv.callgraph,"",@"SHT_CUDA_CALLGRAPH"
	.align	4
	.sectionentsize	8
	.align		4
        /*0000*/ 	.word	0x00000000
	.align		4
        /*0004*/ 	.word	0xffffffff
	.align		4
        /*0008*/ 	.word	0x00000000
	.align		4
        /*000c*/ 	.word	0xfffffffe
	.align		4
        /*0010*/ 	.word	0x00000000
	.align		4
        /*0014*/ 	.word	0xfffffffd
	.align		4
        /*0018*/ 	.word	0x00000000
	.align		4
        /*001c*/ 	.word	0xfffffffc


//--------------------- .nv.constant4             --------------------------
	.section	.nv.constant4,"a",@progbits
	.align	8
	.align		8
.nv.constant4:
        /*0000*/ 	.dword	_ZN40_INTERNAL_0925188b_4_k_cu_5661cba3_238814cuda3std3__45__cpo5beginE
	.align		8
        /*0008*/ 	.dword	_ZN40_INTERNAL_0925188b_4_k_cu_5661cba3_238814cuda3std3__45__cpo3endE
	.align		8
        /*0010*/ 	.dword	_ZN40_INTERNAL_0925188b_4_k_cu_5661cba3_238814cuda3std3__45__cpo6cbeginE
	.align		8
        /*0018*/ 	.dword	_ZN40_INTERNAL_0925188b_4_k_cu_5661cba3_238814cuda3std3__45__cpo4cendE
	.align		8
        /*0020*/ 	.dword	_ZN40_INTERNAL_0925188b_4_k_cu_5661cba3_238814cuda3std3__442_GLOBAL__N__0925188b_4_k_cu_5661cba3_238816ignoreE
	.align		8
        /*0028*/ 	.dword	_ZN40_INTERNAL_0925188b_4_k_cu_5661cba3_238814cuda3std3__419piecewise_constructE
	.align		8
        /*0030*/ 	.dword	_ZN40_INTERNAL_0925188b_4_k_cu_5661cba3_238814cuda3std3__48in_placeE
	.align		8
        /*0038*/ 	.dword	_ZN40_INTERNAL_0925188b_4_k_cu_5661cba3_238814cuda3std6ranges3__45__cpo4swapE
	.align		8
        /*0040*/ 	.dword	_ZN40_INTERNAL_0925188b_4_k_cu_5661cba3_238814cuda3std6ranges3__45__cpo9iter_moveE
	.align		8
        /*0048*/ 	.dword	_ZN40_INTERNAL_0925188b_4_k_cu_5661cba3_238814cute7productE
	.align		8
        /*0050*/ 	.dword	_ZN40_INTERNAL_0925188b_4_k_cu_5661cba3_238814cute1_E


//--------------------- .text._ZN7cutlass13device_kernelINS_4gemm6kernel13GemmUniversalIN4cute5tupleIJiiiiEEENS1_10collective13CollectiveMmaINS1_37MainloopSm90TmaGmmaWarpSpecializedFP8ILi18ENS5_IJNS4_1CILi2EEENSA_ILi4EEENSA_ILi1EEEEEENS1_35KernelTmaWarpSpecializedCooperativeEEENS5_IJNSA_ILi128EEENSA_ILi256EEENSA_ILi32EEEEEENS_12float_e5m2_tENS5_IJlSD_lEEESL_SM_NS4_8TiledMMAINS4_8MMA_AtomIJNS4_4SM904GMMA31MMA_64x256x32_F32E5M2E5M2_SS_TNILNSQ_7ScaleInE1ELSS_1EEEEEENS4_6LayoutINS5_IJSB_SD_SD_EEENS5_IJSD_NSA_ILi0EEESX_EEEEENS5_IJNS4_10UnderscoreES10_S10_EEEEENS4_23SM90_TMA_LOAD_MULTICASTENS4_14ComposedLayoutINS4_7SwizzleILi1ELi4ELi3EEENS4_18smem_ptr_flag_bitsILi8EEENSV_INS5_IJNSA_ILi8EEESJ_EEENS5_IJSJ_SD_EEEEEEEvNS4_8identityES13_S1D_vS1E_EENS_8epilogue10collective6detail29Sm90TmaWarpSpecializedAdapterINS1H_15DefaultEpilogueISL_SM_SM_NS1G_6thread17LinearCombinationISL_Li1EffLNS1L_9ScaleType4KindE0ELNS_15FloatRoundStyleE2ESL_EENS1_15EpilogueDefaultEEEEEvvEEEEvNT_6ParamsE --------------------------
	.section	.text._ZN7cutlass13device_kernelINS_4gemm6kernel13GemmUniversalIN4cute5tupleIJiiiiEEENS1_10collective13CollectiveMmaINS1_37MainloopSm90TmaGmmaWarpSpecializedFP8ILi18ENS5_IJNS4_1CILi2EEENSA_ILi4EEENSA_ILi1EEEEEENS1_35KernelTmaWarpSpecializedCooperativeEEENS5_IJNSA_ILi128EEENSA_ILi256EEENSA_ILi32EEEEEENS_12float_e5m2_tENS5_IJlSD_lEEESL_SM_NS4_8TiledMMAINS4_8MMA_AtomIJNS4_4SM904GMMA31MMA_64x256x32_F32E5M2E5M2_SS_TNILNSQ_7ScaleInE1ELSS_1EEEEEENS4_6LayoutINS5_IJSB_SD_SD_EEENS5_IJSD_NSA_ILi0EEESX_EEEEENS5_IJNS4_10UnderscoreES10_S10_EEEEENS4_23SM90_TMA_LOAD_MULTICASTENS4_14ComposedLayoutINS4_7SwizzleILi1ELi4ELi3EEENS4_18smem_ptr_flag_bitsILi8EEENSV_INS5_IJNSA_ILi8EEESJ_EEENS5_IJSJ_SD_EEEEEEEvNS4_8identityES13_S1D_vS1E_EENS_8epilogue10collective6detail29Sm90TmaWarpSpecializedAdapterINS1H_15DefaultEpilogueISL_SM_SM_NS1G_6thread17LinearCombinationISL_Li1EffLNS1L_9ScaleType4KindE0ELNS_15FloatRoundStyleE2ESL_EENS1_15EpilogueDefaultEEEEEvvEEEEvNT_6ParamsE,"ax",@progbits
	.align	128
.text._ZN7cutlass13device_kernelINS_4gemm6kernel13GemmUniversalIN4cute5tupleIJiiiiEEENS1_10collective13CollectiveMmaINS1_37MainloopSm90TmaGmmaWarpSpecializedFP8ILi18ENS5_IJNS4_1CILi2EEENSA_ILi4EEENSA_ILi1EEEEEENS1_35KernelTmaWarpSpecializedCooperativeEEENS5_IJNSA_ILi128EEENSA_ILi256EEENSA_ILi32EEEEEENS_12float_e5m2_tENS5_IJlSD_lEEESL_SM_NS4_8TiledMMAINS4_8MMA_AtomIJNS4_4SM904GMMA31MMA_64x256x32_F32E5M2E5M2_SS_TNILNSQ_7ScaleInE1ELSS_1EEEEEENS4_6LayoutINS5_IJSB_SD_SD_EEENS5_IJSD_NSA_ILi0EEESX_EEEEENS5_IJNS4_10UnderscoreES10_S10_EEEEENS4_23SM90_TMA_LOAD_MULTICASTENS4_14ComposedLayoutINS4_7SwizzleILi1ELi4ELi3EEENS4_18smem_ptr_flag_bitsILi8EEENSV_INS5_IJNSA_ILi8EEESJ_EEENS5_IJSJ_SD_EEEEEEEvNS4_8identityES13_S1D_vS1E_EENS_8epilogue10collective6detail29Sm90TmaWarpSpecializedAdapterINS1H_15DefaultEpilogueISL_SM_SM_NS1G_6thread17LinearCombinationISL_Li1EffLNS1L_9ScaleType4KindE0ELNS_15FloatRoundStyleE2ESL_EENS1_15EpilogueDefaultEEEEEvvEEEEvNT_6ParamsE:
        .type           _ZN7cutlass13device_kernelINS_4gemm6kernel13GemmUniversalIN4cute5tupleIJiiiiEEENS1_10collective13CollectiveMmaINS1_37MainloopSm90TmaGmmaWarpSpecializedFP8ILi18ENS5_IJNS4_1CILi2EEENSA_ILi4EEENSA_ILi1EEEEEENS1_35KernelTmaWarpSpecializedCooperativeEEENS5_IJNSA_ILi128EEENSA_ILi256EEENSA_ILi32EEEEEENS_12float_e5m2_tENS5_IJlSD_lEEESL_SM_NS4_8TiledMMAINS4_8MMA_AtomIJNS4_4SM904GMMA31MMA_64x256x32_F32E5M2E5M2_SS_TNILNSQ_7ScaleInE1ELSS_1EEEEEENS4_6LayoutINS5_IJSB_SD_SD_EEENS5_IJSD_NSA_ILi0EEESX_EEEEENS5_IJNS4_10UnderscoreES10_S10_EEEEENS4_23SM90_TMA_LOAD_MULTICASTENS4_14ComposedLayoutINS4_7SwizzleILi1ELi4ELi3EEENS4_18smem_ptr_flag_bitsILi8EEENSV_INS5_IJNSA_ILi8EEESJ_EEENS5_IJSJ_SD_EEEEEEEvNS4_8identityES13_S1D_vS1E_EENS_8epilogue10collective6detail29Sm90TmaWarpSpecializedAdapterINS1H_15DefaultEpilogueISL_SM_SM_NS1G_6thread17LinearCombinationISL_Li1EffLNS1L_9ScaleType4KindE0ELNS_15FloatRoundStyleE2ESL_EENS1_15EpilogueDefaultEEEEEvvEEEEvNT_6ParamsE,@function
        .size           _ZN7cutlass13device_kernelINS_4gemm6kernel13GemmUniversalIN4cute5tupleIJiiiiEEENS1_10collective13CollectiveMmaINS1_37MainloopSm90TmaGmmaWarpSpecializedFP8ILi18ENS5_IJNS4_1CILi2EEENSA_ILi4EEENSA_ILi1EEEEEENS1_35KernelTmaWarpSpecializedCooperativeEEENS5_IJNSA_ILi128EEENSA_ILi256EEENSA_ILi32EEEEEENS_12float_e5m2_tENS5_IJlSD_lEEESL_SM_NS4_8TiledMMAINS4_8MMA_AtomIJNS4_4SM904GMMA31MMA_64x256x32_F32E5M2E5M2_SS_TNILNSQ_7ScaleInE1ELSS_1EEEEEENS4_6LayoutINS5_IJSB_SD_SD_EEENS5_IJSD_NSA_ILi0EEESX_EEEEENS5_IJNS4_10UnderscoreES10_S10_EEEEENS4_23SM90_TMA_LOAD_MULTICASTENS4_14ComposedLayoutINS4_7SwizzleILi1ELi4ELi3EEENS4_18smem_ptr_flag_bitsILi8EEENSV_INS5_IJNSA_ILi8EEESJ_EEENS5_IJSJ_SD_EEEEEEEvNS4_8identityES13_S1D_vS1E_EENS_8epilogue10collective6detail29Sm90TmaWarpSpecializedAdapterINS1H_15DefaultEpilogueISL_SM_SM_NS1G_6thread17LinearCombinationISL_Li1EffLNS1L_9ScaleType4KindE0ELNS_15FloatRoundStyleE2ESL_EENS1_15EpilogueDefaultEEEEEvvEEEEvNT_6ParamsE,(.L_x_363 - _ZN7cutlass13device_kernelINS_4gemm6kernel13GemmUniversalIN4cute5tupleIJiiiiEEENS1_10collective13CollectiveMmaINS1_37MainloopSm90TmaGmmaWarpSpecializedFP8ILi18ENS5_IJNS4_1CILi2EEENSA_ILi4EEENSA_ILi1EEEEEENS1_35KernelTmaWarpSpecializedCooperativeEEENS5_IJNSA_ILi128EEENSA_ILi256EEENSA_ILi32EEEEEENS_12float_e5m2_tENS5_IJlSD_lEEESL_SM_NS4_8TiledMMAINS4_8MMA_AtomIJNS4_4SM904GMMA31MMA_64x256x32_F32E5M2E5M2_SS_TNILNSQ_7ScaleInE1ELSS_1EEEEEENS4_6LayoutINS5_IJSB_SD_SD_EEENS5_IJSD_NSA_ILi0EEESX_EEEEENS5_IJNS4_10UnderscoreES10_S10_EEEEENS4_23SM90_TMA_LOAD_MULTICASTENS4_14ComposedLayoutINS4_7SwizzleILi1ELi4ELi3EEENS4_18smem_ptr_flag_bitsILi8EEENSV_INS5_IJNSA_ILi8EEESJ_EEENS5_IJSJ_SD_EEEEEEEvNS4_8identityES13_S1D_vS1E_EENS_8epilogue10collective6detail29Sm90TmaWarpSpecializedAdapterINS1H_15DefaultEpilogueISL_SM_SM_NS1G_6thread17LinearCombinationISL_Li1EffLNS1L_9ScaleType4KindE0ELNS_15FloatRoundStyleE2ESL_EENS1_15EpilogueDefaultEEEEEvvEEEEvNT_6ParamsE)
        .other          _ZN7cutlass13device_kernelINS_4gemm6kernel13GemmUniversalIN4cute5tupleIJiiiiEEENS1_10collective13CollectiveMmaINS1_37MainloopSm90TmaGmmaWarpSpecializedFP8ILi18ENS5_IJNS4_1CILi2EEENSA_ILi4EEENSA_ILi1EEEEEENS1_35KernelTmaWarpSpecializedCooperativeEEENS5_IJNSA_ILi128EEENSA_ILi256EEENSA_ILi32EEEEEENS_12float_e5m2_tENS5_IJlSD_lEEESL_SM_NS4_8TiledMMAINS4_8MMA_AtomIJNS4_4SM904GMMA31MMA_64x256x32_F32E5M2E5M2_SS_TNILNSQ_7ScaleInE1ELSS_1EEEEEENS4_6LayoutINS5_IJSB_SD_SD_EEENS5_IJSD_NSA_ILi0EEESX_EEEEENS5_IJNS4_10UnderscoreES10_S10_EEEEENS4_23SM90_TMA_LOAD_MULTICASTENS4_14ComposedLayoutINS4_7SwizzleILi1ELi4ELi3EEENS4_18smem_ptr_flag_bitsILi8EEENSV_INS5_IJNSA_ILi8EEESJ_EEENS5_IJSJ_SD_EEEEEEEvNS4_8identityES13_S1D_vS1E_EENS_8epilogue10collective6detail29Sm90TmaWarpSpecializedAdapterINS1H_15DefaultEpilogueISL_SM_SM_NS1G_6thread17LinearCombinationISL_Li1EffLNS1L_9ScaleType4KindE0ELNS_15FloatRoundStyleE2ESL_EENS1_15EpilogueDefaultEEEEEvvEEEEvNT_6ParamsE,@"STO_CUDA_ENTRY STV_DEFAULT"
_ZN7cutlass13device_kernelINS_4gemm6kernel13GemmUniversalIN4cute5tupleIJiiiiEEENS1_10collective13CollectiveMmaINS1_37MainloopSm90TmaGmmaWarpSpecializedFP8ILi18ENS5_IJNS4_1CILi2EEENSA_ILi4EEENSA_ILi1EEEEEENS1_35KernelTmaWarpSpecializedCooperativeEEENS5_IJNSA_ILi128EEENSA_ILi256EEENSA_ILi32EEEEEENS_12float_e5m2_tENS5_IJlSD_lEEESL_SM_NS4_8TiledMMAINS4_8MMA_AtomIJNS4_4SM904GMMA31MMA_64x256x32_F32E5M2E5M2_SS_TNILNSQ_7ScaleInE1ELSS_1EEEEEENS4_6LayoutINS5_IJSB_SD_SD_EEENS5_IJSD_NSA_ILi0EEESX_EEEEENS5_IJNS4_10UnderscoreES10_S10_EEEEENS4_23SM90_TMA_LOAD_MULTICASTENS4_14ComposedLayoutINS4_7SwizzleILi1ELi4ELi3EEENS4_18smem_ptr_flag_bitsILi8EEENSV_INS5_IJNSA_ILi8EEESJ_EEENS5_IJSJ_SD_EEEEEEEvNS4_8identityES13_S1D_vS1E_EENS_8epilogue10collective6detail29Sm90TmaWarpSpecializedAdapterINS1H_15DefaultEpilogueISL_SM_SM_NS1G_6thread17LinearCombinationISL_Li1EffLNS1L_9ScaleType4KindE0ELNS_15FloatRoundStyleE2ESL_EENS1_15EpilogueDefaultEEEEEvvEEEEvNT_6ParamsE:
[----:B------:R-:W0:Y:S02]  /*0000*/  LDC R1, c[0x0][0x28] ;  /* 0x00000a00ff017b82 */ /* 0x000e240000000800 */
[----:B0-----:R-:W-:Y:S01]  /*0010*/  VIADD R1, R1, 0xfffffef8 ;  /* 0xfffffef801017836 */ /* 0x001fe20000000000 */
[----:B------:R-:W0:Y:S01]  /*0020*/  S2R R4, SR_TID.X ;  /* 0x0000000000047919 */ /* 0x000e220000002100 */
[----:B------:R-:W-:Y:S01]  /*0030*/  ELECT P0, URZ, PT ;  /* 0x00000000003f782f */ /* 0x000fe20003800000 */
[----:B------:R-:W-:Y:S01]  /*0040*/  BSSY B0, `(.L_x_0) ;  /* 0x0000015000007945 */ /* 0x000fe20003800000 */
[--C-:B0-----:R-:W-:Y:S02]  /*0050*/  SHF.R.U32.HI R0, RZ, 0x5, R4.reuse ;  /* 0x00000005ff007819 */ /* 0x101fe40000011604 */
[----:B------:R-:W-:-:S03]  /*0060*/  SHF.R.U32.HI R2, RZ, 0x7, R4 ;  /* 0x00000007ff027819 */ /* 0x000fc60000011604 */
[----:B------:R-:W0:Y:S04]  /*0070*/  SHFL.IDX PT, R3, R0, RZ, 0x1f ;  /* 0x00001fff00037589 */ /* 0x000e2800000e0000 */
[----:B------:R-:W1:Y:S01]  /*0080*/  SHFL.IDX PT, R2, R2, RZ, 0x1f ;  /* 0x00001fff02027589 */ /* 0x000e6200000e0000 */
[----:B0-----:R-:W-:Y:S02]  /*0090*/  R2UR UR4, R3 ;  /* 0x00000000030472ca */ /* 0x001fe400000e0000 */
[----:B-1----:R-:W-:-:S11]  /*00a0*/  R2UR UR6, R2 ;  /* 0x00000000020672ca */ /* 0x002fd600000e0000 */
[----:B------:R-:W-:Y:S02]  /*00b0*/  USHF.R.S32.HI UR5, URZ, 0x1f, UR4 ;  /* 0x0000001f3f057899 */ /* 0x000fe40008011404 */
[----:B------:R-:W-:Y:S02]  /*00c0*/  ISETP.NE.OR P0, PT, RZ, UR4, !P0 ;  /* 0x00000004ff007c0c */ /* 0x000fe4000c705670 */
[----:B------:R-:W-:-:S04]  /*00d0*/  ULEA.HI UR5, UR5, UR4, URZ, 0x2 ;  /* 0x0000000405057291 */ /* 0x000fc8000f8f103f */
[----:B------:R-:W-:-:S04]  /*00e0*/  ULOP3.LUT UR5, UR5, 0xfffffffc, URZ, 0xc0, !UPT ;  /* 0xfffffffc05057892 */ /* 0x000fc8000f8ec03f */
[----:B------:R-:W-:-:S03]  /*00f0*/  UIADD3 UR8, UR4, -UR5, URZ ;  /* 0x8000000504087290 */ /* 0x000fc6000fffe03f */
[----:B------:R-:W-:Y:S09]  /*0100*/  @P0 BRA `(.L_x_1) ;  /* 0x0000000000200947 */ /* 0x000ff20003800000 */
[----:B------:R-:W-:Y:S02]  /*0110*/  ULDC.64 UR4, c[0x0][0x198] ;  /* 0x0000660000047ab9 */ /* 0x000fe40000000a00 */
[----:B------:R-:W-:Y:S02]  /*0120*/  UIADD3 UR10, UP0, UR4, 0xf0, URZ ;  /* 0x000000f0040a7890 */ /* 0x000fe4000ff1e03f */
[----:B------:R-:W-:Y:S02]  /*0130*/  UIADD3 UR4, UP1, UR4, 0x1f0, URZ ;  /* 0x000001f004047890 */ /* 0x000fe4000ff3e03f */
[----:B------:R-:W-:Y:S02]  /*0140*/  UIADD3.X UR11, URZ, UR5, URZ, UP0, !UPT ;  /* 0x000000053f0b7290 */ /* 0x000fe400087fe43f */
[----:B------:R-:W-:-:S07]  /*0150*/  UIADD3.X UR5, URZ, UR5, URZ, UP1, !UPT ;  /* 0x000000053f057290 */ /* 0x000fce0008ffe43f */
[----:B------:R0:W-:Y:S02]  /*0160*/  UTMACCTL.PF [UR10] ;  /* 0x000000000a0079b9 */ /* 0x0001e40008040000 */
[----:B------:R0:W-:Y:S02]  /*0170*/  UTMACCTL.PF [UR4] ;  /* 0x00000000040079b9 */ /* 0x0001e40008040000 */
[----:B0-----:R-:W-:Y:S01]  /*0180*/  NOP ;  /* 0x0000000000007918 */ /* 0x001fe20000000000 */
.L_x_1:
[----:B------:R-:W-:Y:S05]  /*0190*/  BSYNC B0 ;  /* 0x0000000000007941 */ /* 0x000fea0003800000 */
.L_x_0:
[----:B------:R-:W0:Y:S01]  /*01a0*/  SHFL.IDX PT, R3, R0, RZ, 0x1f ;  /* 0x00001fff00037589 */ /* 0x000e2200000e0000 */
[----:B------:R-:W-:Y:S01]  /*01b0*/  UISETP.NE.AND UP0, UPT, UR8, 0x3, UPT ;  /* 0x000000030800788c */ /* 0x000fe2000bf05270 */
[----:B------:R-:W-:Y:S01]  /*01c0*/  ISETP.NE.AND P1, PT, RZ, UR6, PT ;  /* 0x00000006ff007c0c */ /* 0x000fe2000bf25270 */
[----:B------:R-:W-:Y:S02]  /*01d0*/  UIADD3 UR10, UR6, -0x1, URZ ;  /* 0xffffffff060a7890 */ /* 0x000fe4000fffe03f */
[----:B------:R-:W-:Y:S02]  /*01e0*/  UISETP.EQ.OR UP0, UPT, UR8, URZ, !UP0 ;  /* 0x0000003f0800728c */ /* 0x000fe4000c702670 */
[----:B------:R-:W-:Y:S02]  /*01f0*/  UISETP.GE.U32.AND UP1, UPT, UR10, 0x2, UPT ;  /* 0x000000020a00788c */ /* 0x000fe4000bf26070 */
[----:B------:R-:W-:-:S04]  /*0200*/  UISETP.EQ.AND UP0, UPT, UR6, URZ, UP0 ;  /* 0x0000003f0600728c */ /* 0x000fc80008702270 */
[----:B------:R-:W-:-:S04]  /*0210*/  USEL UR13, URZ, 0x1, !UP0 ;  /* 0x000000013f0d7887 */ /* 0x000fc8000c000000 */
[----:B------:R-:W-:Y:S01]  /*0220*/  USEL UR13, UR13, 0x2, UP1 ;  /* 0x000000020d0d7887 */ /* 0x000fe20008800000 */
[----:B0-----:R-:W-:-:S13]  /*0230*/  ISETP.NE.AND P0, PT, R3, RZ, PT ;  /* 0x000000ff0300720c */ /* 0x001fda0003f05270 */
[----:B------:R-:W-:Y:S05]  /*0240*/  @P0 BRA `(.L_x_2) ;  /* 0x0000000000d40947 */ /* 0x000fea0003800000 */
[----:B------:R-:W-:Y:S01]  /*0250*/  ELECT P0, URZ, PT ;  /* 0x00000000003f782f */ /* 0x000fe20003800000 */
[----:B------:R-:W-:-:S12]  /*0260*/  BSSY B0, `(.L_x_2) ;  /* 0x0000033000007945 */ /* 0x000fd80003800000 */
[----:B------:R-:W-:Y:S05]  /*0270*/  @!P0 BRA `(.L_x_3) ;  /* 0x0000000000c48947 */ /* 0x000fea0003800000 */
[----:B------:R-:W0:Y:S01]  /*0280*/  S2UR UR9, SR_CgaCtaId ;  /* 0x00000000000979c3 */ /* 0x000e220000008800 */
[----:B------:R-:W-:Y:S01]  /*0290*/  UMOV UR4, 0x400 ;  /* 0x0000040000047882 */ /* 0x000fe20000000000 */
[----:B------:R-:W-:Y:S01]  /*02a0*/  UMOV UR5, 0x1 ;  /* 0x0000000100057882 */ /* 0x000fe20000000000 */
[----:B------:R-:W-:Y:S02]  /*02b0*/  UMOV UR6, 0xa ;  /* 0x0000000a00067882 */ /* 0x000fe40000000000 */
[----:B------:R-:W-:-:S04]  /*02c0*/  UIADD3 UR6, -UR6, 0x100000, URZ ;  /* 0x0010000006067890 */ /* 0x000fc8000fffe13f */
[----:B------:R-:W-:Y:S02]  /*02d0*/  USHF.L.U32 UR7, UR6, 0xb, URZ ;  /* 0x0000000b06077899 */ /* 0x000fe4000800063f */
[----:B------:R-:W-:Y:S02]  /*02e0*/  USHF.L.U32 UR6, UR6, 0x1, URZ ;  /* 0x0000000106067899 */ /* 0x000fe4000800063f */
[----:B0-----:R-:W-:Y:S02]  /*02f0*/  ULEA UR9, UR9, UR4, 0x18 ;  /* 0x0000000409097291 */ /* 0x001fe4000f8ec03f */
[----:B------:R-:W-:-:S04]  /*0300*/  UIADD3 UR4, -UR5, 0x100000, URZ ;  /* 0x0010000005047890 */ /* 0x000fc8000fffe13f */
[----:B------:R-:W-:Y:S02]  /*0310*/  USHF.L.U32 UR5, UR4, 0xb, URZ ;  /* 0x0000000b04057899 */ /* 0x000fe4000800063f */
[----:B------:R-:W-:Y:S01]  /*0320*/  USHF.L.U32 UR4, UR4, 0x1, URZ ;  /* 0x0000000104047899 */ /* 0x000fe2000800063f */
[----:B------:R-:W0:Y:S11]  /*0330*/  FENCE.VIEW.ASYNC.S ;  /* 0x00000000000073c6 */ /* 0x000e360000000000 */
[----:B0-----:R0:W1:Y:S01]  /*0340*/  SYNCS.EXCH.64 URZ, [UR9], UR4 ;  /* 0x00000004093f75b2 */ /* 0x0010620008000100 */
[----:B------:R0:W2:Y:S01]  /*0350*/  SYNCS.EXCH.64 URZ, [UR9+0x90], UR6 ;  /* 0x00009006093f75b2 */ /* 0x0000a20008000100 */
[----:B------:R0:W3:Y:S01]  /*0360*/  SYNCS.EXCH.64 URZ, [UR9+0x8], UR4 ;  /* 0x00000804093f75b2 */ /* 0x0000e20008000100 */
[----:B------:R0:W4:Y:S01]  /*0370*/  SYNCS.EXCH.64 URZ, [UR9+0x98], UR6 ;  /* 0x00009806093f75b2 */ /* 0x0001220008000100 */
[----:B------:R0:W0:Y:S01]  /*0380*/  SYNCS.EXCH.64 URZ, [UR9+0x10], UR4 ;  /* 0x00001004093f75b2 */ /* 0x0000220008000100 */
        /* <DEDUP_REMOVED lines=31> */
[----:B-1234-:R-:W-:Y:S01]  /*0580*/  NOP ;  /* 0x0000000000007918 */ /* 0x01efe20000000000 */
.L_x_3:
[----:B0-----:R-:W-:Y:S05]  /*0590*/  BSYNC B0 ;  /* 0x0000000000007941 */ /* 0x001fea0003800000 */
.L_x_2:
[----:B------:R-:W-:Y:S01]  /*05a0*/  SHF.R.S32.HI R2, RZ, 0x1f, R4 ;  /* 0x0000001fff027819 */ /* 0x000fe20000011404 */
[----:B------:R-:W0:Y:S01]  /*05b0*/  SHFL.IDX PT, R0, R0, RZ, 0x1f ;  /* 0x00001fff00007589 */ /* 0x000e2200000e0000 */
[----:B------:R-:W1:Y:S01]  /*05c0*/  S2UR UR9, SR_CTAID.X ;  /* 0x00000000000979c3 */ /* 0x000e620000002500 */
[----:B------:R-:W-:Y:S02]  /*05d0*/  ELECT P0, URZ, PT ;  /* 0x00000000003f782f */ /* 0x000fe40003800000 */
[----:B------:R-:W-:Y:S01]  /*05e0*/  LEA.HI R2, R2, R4, RZ, 0x7 ;  /* 0x0000000402027211 */ /* 0x000fe200078f38ff */
[----:B------:R-:W-:Y:S01]  /*05f0*/  ULDC UR4, c[0x0][0x150] ;  /* 0x0000540000047ab9 */ /* 0x000fe20000000800 */
[----:B------:R-:W-:Y:S01]  /*0600*/  SHF.R.S32.HI R6, RZ, 0x1f, R3 ;  /* 0x0000001fff067819 */ /* 0x000fe20000011403 */
[----:B------:R-:W-:Y:S01]  /*0610*/  NOP ;  /* 0x0000000000007918 */ /* 0x000fe20000000000 */
[----:B------:R-:W-:Y:S01]  /*0620*/  LOP3.LUT R2, R2, 0xffffff80, RZ, 0xc0, !PT ;  /* 0xffffff8002027812 */ /* 0x000fe200078ec0ff */
[----:B------:R-:W-:Y:S01]  /*0630*/  NOP ;  /* 0x0000000000007918 */ /* 0x000fe20000000000 */
[----:B------:R-:W-:Y:S01]  /*0640*/  LEA.HI R6, R6, R3, RZ, 0x2 ;  /* 0x0000000306067211 */ /* 0x000fe200078f10ff */
[----:B------:R-:W2:Y:S02]  /*0650*/  LDC R8, c[0x0][0x144] ;  /* 0x00005100ff087b82 */ /* 0x000ea40000000800 */
[----:B------:R-:W-:Y:S01]  /*0660*/  IMAD.IADD R4, R4, 0x1, -R2 ;  /* 0x0000000104047824 */ /* 0x000fe200078e0a02 */
[----:B------:R-:W-:Y:S01]  /*0670*/  LOP3.LUT R6, R6, 0x3ffffffc, RZ, 0xc0, !PT ;  /* 0x3ffffffc06067812 */ /* 0x000fe200078ec0ff */
[----:B------:R-:W3:Y:S03]  /*0680*/  S2R R2, SR_CTAID.Y ;  /* 0x0000000000027919 */ /* 0x000ee60000002600 */
[----:B------:R-:W-:Y:S01]  /*0690*/  SHF.R.S32.HI R5, RZ, 0x1f, R4 ;  /* 0x0000001fff057819 */ /* 0x000fe20000011404 */
[----:B------:R-:W-:Y:S01]  /*06a0*/  IMAD.IADD R6, R3, 0x1, -R6 ;  /* 0x0000000103067824 */ /* 0x000fe200078e0a06 */
[----:B------:R-:W4:Y:S02]  /*06b0*/  LDC R11, c[0x0][0x148] ;  /* 0x00005200ff0b7b82 */ /* 0x000f240000000800 */
[----:B------:R-:W-:-:S02]  /*06c0*/  LEA.HI R5, R5, R4, RZ, 0x3 ;  /* 0x0000000405057211 */ /* 0x000fc400078f18ff */
[----:B0-----:R-:W-:Y:S02]  /*06d0*/  ISETP.NE.OR P0, PT, R0, RZ, !P0 ;  /* 0x000000ff0000720c */ /* 0x001fe40004705670 */
[--C-:B------:R-:W-:Y:S02]  /*06e0*/  SHF.R.S32.HI R0, RZ, 0x3, R5.reuse ;  /* 0x00000003ff007819 */ /* 0x100fe40000011405 */
[----:B------:R-:W-:Y:S02]  /*06f0*/  SHF.R.S32.HI R5, RZ, 0x1f, R5 ;  /* 0x0000001fff057819 */ /* 0x000fe40000011405 */
[----:B-1----:R-:W-:Y:S02]  /*0700*/  I2FP.F32.U32 R7, UR9 ;  /* 0x0000000900077c45 */ /* 0x002fe40008201000 */
[----:B------:R-:W-:-:S03]  /*0710*/  LEA.HI R5, R5, R0, RZ, 0x2 ;  /* 0x0000000005057211 */ /* 0x000fc600078f10ff */
[----:B------:R-:W-:Y:S01]  /*0720*/  FMUL R7, R7, UR4 ;  /* 0x0000000407077c20 */ /* 0x000fe20008400000 */
[----:B------:R-:W-:Y:S01]  /*0730*/  LOP3.LUT R5, R5, 0xfffffffc, RZ, 0xc0, !PT ;  /* 0xfffffffc05057812 */ /* 0x000fe200078ec0ff */
[----:B------:R-:W-:Y:S01]  /*0740*/  VOTEU.ALL UP0, P0 ;  /* 0x00000000003f7886 */ /* 0x000fe20000000000 */
[----:B------:R-:W-:Y:S01]  /*0750*/  ULDC UR4, c[0x0][0x154] ;  /* 0x0000550000047ab9 */ /* 0x000fe20000000800 */
[----:B------:R-:W-:Y:S02]  /*0760*/  VOTEU.ALL UP1, P0 ;  /* 0x00000000003f7886 */ /* 0x000fe40000020000 */
[----:B------:R-:W0:Y:S01]  /*0770*/  F2I.U32.TRUNC.NTZ R7, R7 ;  /* 0x0000000700077305 */ /* 0x000e22000020f000 */
[----:B------:R-:W-:Y:S01]  /*0780*/  IMAD.IADD R5, R0, 0x1, -R5 ;  /* 0x0000000100057824 */ /* 0x000fe200078e0a05 */
[----:B------:R-:W1:Y:S01]  /*0790*/  @!UP0 S2UR UR7, SR_CgaCtaId ;  /* 0x00000000000789c3 */ /* 0x000e620000008800 */
[----:B------:R-:W-:Y:S02]  /*07a0*/  @!UP0 UMOV UR6, 0x400 ;  /* 0x0000040000068882 */ /* 0x000fe40000000000 */
[----:B------:R-:W-:Y:S01]  /*07b0*/  IMAD R5, R6, 0x4, R5 ;  /* 0x0000000406057824 */ /* 0x000fe200078e0205 */
[----:B---3--:R-:W-:-:S04]  /*07c0*/  I2FP.F32.U32 R9, R2 ;  /* 0x0000000200097245 */ /* 0x008fc80000201000 */
[----:B------:R-:W-:Y:S01]  /*07d0*/  LEA.HI R0, R5, R5, RZ, 0x1 ;  /* 0x0000000505007211 */ /* 0x000fe200078f08ff */
[----:B------:R-:W-:Y:S01]  /*07e0*/  FMUL R9, R9, UR4 ;  /* 0x0000000409097c20 */ /* 0x000fe20008400000 */
[----:B------:R-:W-:Y:S02]  /*07f0*/  UMOV UR4, 0x20 ;  /* 0x0000002000047882 */ /* 0x000fe40000000000 */
[----:B------:R-:W-:Y:S01]  /*0800*/  LOP3.LUT R6, R0, 0xfffffffe, RZ, 0xc0, !PT ;  /* 0xfffffffe00067812 */ /* 0x000fe200078ec0ff */
[----:B0-----:R-:W-:Y:S01]  /*0810*/  IMAD.MOV R13, RZ, RZ, -R7 ;  /* 0x000000ffff0d7224 */ /* 0x001fe200078e0a07 */
[----:B------:R-:W-:-:S04]  /*0820*/  @!UP0 UIADD3 UR4, -UR4, 0x100000, URZ ;  /* 0x0010000004048890 */ /* 0x000fc8000fffe13f */
[----:B------:R-:W-:Y:S02]  /*0830*/  @!UP0 USHF.L.U32 UR5, UR4, 0xb, URZ ;  /* 0x0000000b04058899 */ /* 0x000fe4000800063f */
[----:B------:R-:W-:Y:S01]  /*0840*/  @!UP0 USHF.L.U32 UR4, UR4, 0x1, URZ ;  /* 0x0000000104048899 */ /* 0x000fe2000800063f */
[----:B------:R-:W0:Y:S01]  /*0850*/  F2I.U32.TRUNC.NTZ R9, R9 ;  /* 0x0000000900097305 */ /* 0x000e22000020f000 */
[----:B--2---:R-:W-:Y:S02]  /*0860*/  IMAD R0, R8, R13, UR9 ;  /* 0x0000000908007e24 */ /* 0x004fe4000f8e020d */
[C---:B------:R-:W-:Y:S02]  /*0870*/  IMAD.IADD R7, R5.reuse, 0x1, -R6 ;  /* 0x0000000105077824 */ /* 0x040fe400078e0a06 */
[----:B------:R-:W-:-:S03]  /*0880*/  IMAD.SHL.U32 R6, R5, 0x4, RZ ;  /* 0x0000000405067824 */ /* 0x000fc600078e00ff */
[----:B------:R-:W-:Y:S01]  /*0890*/  ISETP.NE.AND P2, PT, R7, R0, PT ;  /* 0x000000000700720c */ /* 0x000fe20003f45270 */
[----:B-1----:R-:W-:Y:S01]  /*08a0*/  @!UP0 ULEA UR6, UR7, UR6, 0x18 ;  /* 0x0000000607068291 */ /* 0x002fe2000f8ec03f */
[----:B------:R-:W-:Y:S01]  /*08b0*/  LOP3.LUT R10, R5, 0xc, R6, 0x78, !PT ;  /* 0x0000000c050a7812 */ /* 0x000fe200078e7806 */
[----:B------:R-:W1:Y:S01]  /*08c0*/  LDC R7, c[0x0][0x140] ;  /* 0x00005000ff077b82 */ /* 0x000e620000000800 */
[----:B------:R-:W-:Y:S01]  /*08d0*/  VOTEU.ALL UP0, P0 ;  /* 0x00000000003f7886 */ /* 0x000fe20000000000 */
[----:B------:R-:W-:Y:S01]  /*08e0*/  LOP3.LUT P0, RZ, R4, 0x7, RZ, 0xc0, !PT ;  /* 0x0000000704ff7812 */ /* 0x000fe2000780c0ff */
[----:B0-----:R-:W-:Y:S01]  /*08f0*/  IMAD.MOV R12, RZ, RZ, -R9 ;  /* 0x000000ffff0c7224 */ /* 0x001fe200078e0a09 */
[----:B------:R0:W-:Y:S01]  /*0900*/  STL [R1+0x7c], R10 ;  /* 0x00007c0a01007387 */ /* 0x0001e20000100800 */
[----:B------:R-:W-:Y:S01]  /*0910*/  IMAD.MOV.U32 R4, RZ, RZ, 0x1 ;  /* 0x00000001ff047424 */ /* 0x000fe200078e00ff */
[----:B------:R-:W-:Y:S01]  /*0920*/  ISETP.LT.U32.AND P0, PT, R10, 0x8, !P0 ;  /* 0x000000080a00780c */ /* 0x000fe20004701070 */
[----:B----4-:R-:W-:-:S03]  /*0930*/  IMAD R6, R11, R12, R2 ;  /* 0x0000000c0b067224 */ /* 0x010fc600078e0202 */
[----:B------:R-:W-:Y:S01]  /*0940*/  @P2 LEA.HI R5, R10, R10, RZ, 0x1 ;  /* 0x0000000a0a052211 */ /* 0x000fe200078f08ff */
[----:B------:R-:W2:Y:S02]  /*0950*/  FENCE.VIEW.ASYNC.S ;  /* 0x00000000000073c6 */ /* 0x000ea40000000000 */
[----:B--2---:R0:W2:Y:S01]  /*0960*/  @!UP0 SYNCS.EXCH.64 URZ, [UR6+0x130], UR4 ;  /* 0x00013004063f85b2 */ /* 0x0040a20008000100 */
[----:B------:R-:W-:-:S04]  /*0970*/  @P2 SHF.R.S32.HI R5, RZ, 0x1, R5 ;  /* 0x00000001ff052819 */ /* 0x000fc80000011405 */
[----:B------:R-:W-:Y:S02]  /*0980*/  @P2 ISETP.NE.AND P3, PT, R5, R6, PT ;  /* 0x000000060500220c */ /* 0x000fe40003f65270 */
[----:B------:R-:W-:Y:S02]  /*0990*/  SEL R5, RZ, 0x1, !P0 ;  /* 0x00000001ff057807 */ /* 0x000fe40004000000 */
[----:B------:R-:W-:Y:S02]  /*09a0*/  @P2 SEL R4, RZ, 0x1, P3 ;  /* 0x00000001ff042807 */ /* 0x000fe40001800000 */
[----:B-1----:R-:W-:Y:S02]  /*09b0*/  ISETP.EQ.U32.AND P4, PT, R7, 0x1, PT ;  /* 0x000000010700780c */ /* 0x002fe40003f82070 */
[----:B------:R-:W-:Y:S01]  /*09c0*/  LOP3.LUT R4, R4, R5, RZ, 0xc0, !PT ;  /* 0x0000000504047212 */ /* 0x000fe200078ec0ff */
[----:B------:R0:W1:Y:S01]  /*09d0*/  @!UP1 SYNCS.EXCH.64 URZ, [UR6+0x138], UR4 ;  /* 0x00013804063f95b2 */ /* 0x0000620008000100 */
[----:B------:R-:W-:-:S03]  /*09e0*/  NOP ;  /* 0x0000000000007918 */ /* 0x000fc60000000000 */
[----:B------:R0:W-:Y:S06]  /*09f0*/  STL [R1+0x78], R4 ;  /* 0x0000780401007387 */ /* 0x0001ec0000100800 */
[----:B--2---:R-:W-:Y:S05]  /*0a00*/  @!P4 BRA `(.L_x_4) ;  /* 0x000000000008c947 */ /* 0x004fea0003800000 */
[----:B-1----:R-:W-:Y:S01]  /*0a10*/  UCGABAR_ARV ;  /* 0x00000000000079c7 */ /* 0x002fe20008000000 */
[----:B------:R-:W-:Y:S05]  /*0a20*/  BRA `(.L_x_5) ;  /* 0x0000000000047947 */ /* 0x000fea0003800000 */
.L_x_4:
[----:B-1----:R-:W-:Y:S01]  /*0a30*/  NOP ;  /* 0x0000000000007918 */ /* 0x002fe20000000000 */
.L_x_5:
[----:B------:R-:W1:Y:S01]  /*0a40*/  LDC R3, c[0x0][0x65c] ;  /* 0x00019700ff037b82 */ /* 0x000e620000000800 */
[----:B0-----:R-:W-:Y:S02]  /*0a50*/  IMAD.U32 R4, RZ, RZ, UR9 ;  /* 0x00000009ff047e24 */ /* 0x001fe4000f8e00ff */
[----:B------:R-:W-:Y:S01]  /*0a60*/  IMAD.MOV.U32 R5, RZ, RZ, RZ ;  /* 0x000000ffff057224 */ /* 0x000fe200078e00ff */
[----:B-1----:R-:W-:-:S13]  /*0a70*/  ISETP.NE.AND P2, PT, R3, 0x1, PT ;  /* 0x000000010300780c */ /* 0x002fda0003f45270 */
[----:B------:R-:W0:Y:S01]  /*0a80*/  @P2 LDC R7, c[0x0][0x10] ;  /* 0x00000400ff072b82 */ /* 0x000e220000000800 */
[----:B------:R-:W-:Y:S02]  /*0a90*/  @P2 IMAD.MOV.U32 R3, RZ, RZ, RZ ;  /* 0x000000ffff032224 */ /* 0x000fe400078e00ff */
[----:B------:R-:W-:-:S05]  /*0aa0*/  @P2 IMAD.MOV.U32 R13, RZ, RZ, RZ ;  /* 0x000000ffff0d2224 */ /* 0x000fca00078e00ff */
[----:B------:R-:W1:Y:S01]  /*0ab0*/  @!P2 LDC R9, c[0x0][0xc] ;  /* 0x00000300ff09ab82 */ /* 0x000e620000000800 */
[----:B0-----:R-:W-:-:S04]  /*0ac0*/  @P2 IMAD.WIDE.U32 R6, R7, UR9, R2 ;  /* 0x0000000907062c25 */ /* 0x001fc8000f8e0002 */
[----:B------:R-:W-:Y:S02]  /*0ad0*/  @P2 IMAD.MOV.U32 R19, RZ, RZ, R6 ;  /* 0x000000ffff132224 */ /* 0x000fe400078e0006 */
[----:B------:R-:W-:Y:S02]  /*0ae0*/  @P2 IMAD.IADD R23, R7, 0x1, R13 ;  /* 0x0000000107172824 */ /* 0x000fe400078e020d */
[----:B-1----:R-:W-:-:S04]  /*0af0*/  @!P2 IMAD.WIDE.U32 R4, R2, R9, R4 ;  /* 0x000000090204a225 */ /* 0x002fc800078e0004 */
[----:B------:R-:W-:Y:S02]  /*0b00*/  @!P2 IMAD.MOV.U32 R19, RZ, RZ, R4 ;  /* 0x000000ffff13a224 */ /* 0x000fe400078e0004 */
[----:B------:R-:W-:-:S03]  /*0b10*/  @!P2 IMAD.MOV.U32 R23, RZ, RZ, R5 ;  /* 0x000000ffff17a224 */ /* 0x000fc600078e0005 */
[----:B------:R0:W-:Y:S04]  /*0b20*/  STL [R1+0x84], R19 ;  /* 0x0000841301007387 */ /* 0x0001e80000100800 */
[----:B------:R0:W-:Y:S01]  /*0b30*/  STL [R1+0x80], R23 ;  /* 0x0000801701007387 */ /* 0x0001e20000100800 */
[----:B------:R-:W-:Y:S05]  /*0b40*/  @!P4 BRA `(.L_x_6) ;  /* 0x00000000000cc947 */ /* 0x000fea0003800000 */
[----:B------:R-:W-:Y:S01]  /*0b50*/  UCGABAR_WAIT ;  /* 0x0000000000007dc7 */ /* 0x000fe20008000000 */
[----:B------:R-:W-:Y:S01]  /*0b60*/  CCTL.IVALL ;  /* 0x00000000ff00798f */ /* 0x000fe20002000000 */
[----:B------:R-:W-:Y:S05]  /*0b70*/  BRA `(.L_x_7) ;  /* 0x0000000000047947 */ /* 0x000fea0003800000 */
.L_x_6:
[----:B------:R-:W-:Y:S06]  /*0b80*/  BAR.SYNC.DEFER_BLOCKING 0x0 ;  /* 0x0000000000007b1d */ /* 0x000fec0000010000 */
.L_x_7:
[----:B------:R-:W-:Y:S05]  /*0b90*/  @!P1 BRA `(.L_x_8) ;  /* 0x000000e0007c9947 */ /* 0x000fea0003800000 */
[----:B------:R-:W-:-:S06]  /*0ba0*/  UISETP.GT.U32.AND UP0, UPT, UR10, 0x1, UPT ;  /* 0x000000010a00788c */ /* 0x000fcc000bf04070 */
[----:B------:R-:W-:-:S13]  /*0bb0*/  PLOP3.LUT P0, PT, PT, PT, UP0, 0x80, 0x0 ;  /* 0x000000000000781c */ /* 0x000fda0003f0f008 */
[----:B------:R-:W-:Y:S05]  /*0bc0*/  @P0 EXIT ;  /* 0x000000000000094d */ /* 0x000fea0003800000 */
[----:B------:R-:W-:Y:S01]  /*0bd0*/  IMAD.MOV.U32 R6, RZ, RZ, -0x1 ;  /* 0xffffffffff067424 */ /* 0x000fe200078e00ff */
[----:B------:R-:W-:Y:S01]  /*0be0*/  ULDC.64 UR4, c[0x0][0x650] ;  /* 0x0001940000047ab9 */ /* 0x000fe20000000a00 */
[----:B------:R-:W-:Y:S01]  /*0bf0*/  IMAD.MOV.U32 R5, RZ, RZ, -0x1 ;  /* 0xffffffffff057424 */ /* 0x000fe200078e00ff */
[----:B------:R-:W-:Y:S01]  /*0c00*/  ISETP.GE.U32.AND P0, PT, R19, UR4, PT ;  /* 0x0000000413007c0c */ /* 0x000fe2000bf06070 */
[----:B------:R-:W-:Y:S01]  /*0c10*/  UMOV UR23, 0xffffffff ;  /* 0xffffffff00177882 */ /* 0x000fe20000000000 */
[----:B------:R1:W-:Y:S01]  /*0c20*/  STL [R1+0x8c], R6 ;  /* 0x00008c0601007387 */ /* 0x0003e20000100800 */
[----:B------:R-:W-:Y:S02]  /*0c30*/  PRMT R4, RZ, 0x7610, R4 ;  /* 0x00007610ff047816 */ /* 0x000fe40000000004 */
[----:B------:R-:W-:Y:S01]  /*0c40*/  ISETP.GE.U32.AND.EX P0, PT, R23, UR5, PT, P0 ;  /* 0x0000000517007c0c */ /* 0x000fe2000bf06100 */
[----:B------:R1:W-:-:S12]  /*0c50*/  STL [R1+0x88], R5 ;  /* 0x0000880501007387 */ /* 0x0003d80000100800 */
[----:B-1----:R-:W-:Y:S05]  /*0c60*/  @P0 BRA `(.L_x_9) ;  /* 0x0000000400380947 */ /* 0x002fea0003800000 */
[----:B------:R-:W1:Y:S01]  /*0c70*/  LDC.64 R14, c[0x0][0x628] ;  /* 0x00018a00ff0e7b82 */ /* 0x000e620000000a00 */
[----:B------:R-:W-:Y:S02]  /*0c80*/  IMAD.MOV.U32 R4, RZ, RZ, R19 ;  /* 0x000000ffff047224 */ /* 0x000fe400078e0013 */
[----:B------:R-:W-:-:S05]  /*0c90*/  IMAD.MOV.U32 R5, RZ, RZ, R23 ;  /* 0x000000ffff057224 */ /* 0x000fca00078e0017 */
[----:B------:R-:W2:Y:S08]  /*0ca0*/  LDC R10, c[0x0][0x630] ;  /* 0x00018c00ff0a7b82 */ /* 0x000eb00000000800 */
[----:B------:R-:W3:Y:S01]  /*0cb0*/  LDC.64 R16, c[0x0][0x620] ;  /* 0x00018800ff107b82 */ /* 0x000ee20000000a00 */
[----:B-1----:R-:W-:-:S04]  /*0cc0*/  ISETP.NE.U32.AND P0, PT, R14, RZ, PT ;  /* 0x000000ff0e00720c */ /* 0x002fc80003f05070 */
[----:B------:R-:W-:-:S13]  /*0cd0*/  ISETP.NE.AND.EX P0, PT, R15, RZ, PT, P0 ;  /* 0x000000ff0f00720c */ /* 0x000fda0003f05300 */
[----:B--23--:R-:W-:Y:S05]  /*0ce0*/  @!P0 BRA `(.L_x_10) ;  /* 0x0000000000288947 */ /* 0x00cfea0003800000 */
[----:B------:R-:W1:Y:S02]  /*0cf0*/  LDC R9, c[0x0][0x634] ;  /* 0x00018d00ff097b82 */ /* 0x000e640000000800 */
[----:B-1----:R-:W-:-:S05]  /*0d00*/  IADD3 R9, P0, R19, R9, RZ ;  /* 0x0000000913097210 */ /* 0x002fca0007f1e0ff */
[----:B------:R-:W-:-:S04]  /*0d10*/  IMAD.X R13, RZ, RZ, R23, P0 ;  /* 0x000000ffff0d7224 */ /* 0x000fc800000e0617 */
[----:B------:R-:W-:-:S04]  /*0d20*/  IMAD.WIDE.U32 R4, R13, R14, RZ ;  /* 0x0000000e0d047225 */ /* 0x000fc800078e00ff */
[----:B------:R-:W-:-:S04]  /*0d30*/  IMAD.WIDE.U32 R6, P0, R9, R15, R4 ;  /* 0x0000000f09067225 */ /* 0x000fc80007800004 */
[----:B------:R-:W-:-:S04]  /*0d40*/  IMAD.WIDE.U32 R4, R9, R14, RZ ;  /* 0x0000000e09047225 */ /* 0x000fc800078e00ff */
[----:B------:R-:W-:Y:S01]  /*0d50*/  IMAD.X R9, RZ, RZ, RZ, P0 ;  /* 0x000000ffff097224 */ /* 0x000fe200000e06ff */
[----:B------:R-:W-:Y:S01]  /*0d60*/  IADD3 RZ, P0, R5, R6, RZ ;  /* 0x0000000605ff7210 */ /* 0x000fe20007f1e0ff */
[----:B------:R-:W-:-:S04]  /*0d70*/  IMAD.MOV.U32 R8, RZ, RZ, R7 ;  /* 0x000000ffff087224 */ /* 0x000fc800078e0007 */
[----:B------:R-:W-:-:S08]  /*0d80*/  IMAD.WIDE.U32.X R4, R13, R15, R8, P0 ;  /* 0x0000000f0d047225 */ /* 0x000fd000000e0408 */
.L_x_10:
[----:B------:R-:W1:Y:S01]  /*0d90*/  LDC.64 R20, c[0x0][0x640] ;  /* 0x00019000ff147b82 */ /* 0x000e620000000a00 */
[-C--:B------:R-:W-:Y:S01]  /*0da0*/  SHF.R.U64 R22, R4, R10.reuse, R5 ;  /* 0x0000000a04167219 */ /* 0x080fe20000001205 */
[----:B------:R-:W-:Y:S01]  /*0db0*/  IMAD.MOV.U32 R4, RZ, RZ, R19 ;  /* 0x000000ffff047224 */ /* 0x000fe200078e0013 */
[----:B------:R-:W-:Y:S01]  /*0dc0*/  SHF.R.U32.HI R3, RZ, R10, R5 ;  /* 0x0000000aff037219 */ /* 0x000fe20000011605 */
[----:B------:R-:W-:Y:S01]  /*0dd0*/  IMAD.MOV.U32 R5, RZ, RZ, R23 ;  /* 0x000000ffff057224 */ /* 0x000fe200078e0017 */
[----:B------:R-:W-:Y:S01]  /*0de0*/  IADD3 R7, P0, RZ, -R22, RZ ;  /* 0x80000016ff077210 */ /* 0x000fe20007f1e0ff */
[----:B0-----:R-:W-:Y:S02]  /*0df0*/  IMAD R23, R11, R12, R2 ;  /* 0x0000000c0b177224 */ /* 0x001fe400078e0202 */
[----:B------:R-:W0:Y:S01]  /*0e00*/  LDC R8, c[0x0][0x618] ;  /* 0x00018600ff087b82 */ /* 0x000e220000000800 */
[----:B------:R-:W-:Y:S02]  /*0e10*/  IMAD.MOV.U32 R11, RZ, RZ, 0x1 ;  /* 0x00000001ff0b7424 */ /* 0x000fe400078e00ff */
[----:B------:R-:W-:-:S02]  /*0e20*/  IMAD.X R3, RZ, RZ, ~R3, P0 ;  /* 0x000000ffff037224 */ /* 0x000fc400000e0e03 */
[----:B------:R-:W-:-:S03]  /*0e30*/  IMAD.WIDE.U32 R4, R7, R16, R4 ;  /* 0x0000001007047225 */ /* 0x000fc600078e0004 */
[----:B------:R-:W2:Y:S01]  /*0e40*/  LDC R14, c[0x0][0x608] ;  /* 0x00018200ff0e7b82 */ /* 0x000ea20000000800 */
[----:B------:R-:W-:-:S04]  /*0e50*/  IMAD R6, R3, R16, RZ ;  /* 0x0000001003067224 */ /* 0x000fc800078e02ff */
[----:B------:R-:W-:-:S03]  /*0e60*/  IMAD R3, R7, R17, R6 ;  /* 0x0000001107037224 */ /* 0x000fc600078e0206 */
[----:B------:R-:W3:Y:S01]  /*0e70*/  LDC R18, c[0x0][0x658] ;  /* 0x00019600ff127b82 */ /* 0x000ee20000000800 */
[----:B------:R-:W-:Y:S01]  /*0e80*/  IMAD.IADD R3, R5, 0x1, R3 ;  /* 0x0000000105037824 */ /* 0x000fe200078e0203 */
[----:B-1----:R-:W-:Y:S01]  /*0e90*/  ISETP.NE.U32.AND P0, PT, R20, RZ, PT ;  /* 0x000000ff1400720c */ /* 0x002fe20003f05070 */
[----:B------:R-:W-:-:S03]  /*0ea0*/  IMAD.MOV.U32 R5, RZ, RZ, -0x1 ;  /* 0xffffffffff057424 */ /* 0x000fc600078e00ff */
[----:B------:R-:W-:Y:S02]  /*0eb0*/  ISETP.NE.AND.EX P0, PT, R21, RZ, PT, P0 ;  /* 0x000000ff1500720c */ /* 0x000fe40003f05300 */
[----:B------:R-:W1:Y:S01]  /*0ec0*/  LDC R13, c[0x0][0x600] ;  /* 0x00018000ff0d7b82 */ /* 0x000e620000000800 */
[-CC-:B0-----:R-:W-:Y:S02]  /*0ed0*/  SHF.R.U64 R10, R4, R8.reuse, R3.reuse ;  /* 0x00000008040a7219 */ /* 0x181fe40000001203 */
[----:B------:R-:W-:-:S05]  /*0ee0*/  SHF.R.U32.HI R3, RZ, R8, R3 ;  /* 0x00000008ff037219 */ /* 0x000fca0000011603 */
[----:B------:R-:W0:Y:S01]  /*0ef0*/  LDC R15, c[0x0][0x648] ;  /* 0x00019200ff0f7b82 */ /* 0x000e220000000800 */
[-CC-:B--2---:R-:W-:Y:S02]  /*0f00*/  SHF.R.U64 R19, R10, R14.reuse, R3.reuse ;  /* 0x0000000e0a137219 */ /* 0x184fe40000001203 */
[----:B------:R-:W-:-:S05]  /*0f10*/  SHF.R.U32.HI R3, RZ, R14, R3 ;  /* 0x0000000eff037219 */ /* 0x000fca0000011603 */
[----:B------:R-:W2:Y:S01]  /*0f20*/  LDC R17, c[0x0][0x638] ;  /* 0x00018e00ff117b82 */ /* 0x000ea20000000800 */
[-C--:B---3--:R-:W-:Y:S02]  /*0f30*/  SHF.L.U32 R2, R5, R18.reuse, RZ ;  /* 0x0000001205027219 */ /* 0x088fe400000006ff */
[--C-:B------:R-:W-:Y:S02]  /*0f40*/  SHF.R.U64 R12, R19, R18, R3.reuse ;  /* 0x00000012130c7219 */ /* 0x100fe40000001203 */
[----:B------:R-:W-:Y:S02]  /*0f50*/  LOP3.LUT R8, RZ, R2, RZ, 0x33, !PT ;  /* 0x00000002ff087212 */ /* 0x000fe400078e33ff */
[----:B------:R-:W-:Y:S01]  /*0f60*/  SHF.R.U32.HI R3, RZ, R18, R3 ;  /* 0x00000012ff037219 */ /* 0x000fe20000011603 */
[----:B------:R-:W3:Y:S01]  /*0f70*/  LDC R16, c[0x0][0x610] ;  /* 0x00018400ff107b82 */ /* 0x000ee20000000800 */
[----:B------:R-:W-:Y:S01]  /*0f80*/  IMAD.MOV.U32 R2, RZ, RZ, R12 ;  /* 0x000000ffff027224 */ /* 0x000fe200078e000c */
[----:B------:R-:W-:Y:S06]  /*0f90*/  @!P0 BRA `(.L_x_11) ;  /* 0x0000000000288947 */ /* 0x000fec0003800000 */
[----:B------:R-:W4:Y:S02]  /*0fa0*/  LDC R7, c[0x0][0x64c] ;  /* 0x00019300ff077b82 */ /* 0x000f240000000800 */
[----:B----4-:R-:W-:-:S05]  /*0fb0*/  IADD3 R7, P0, R12, R7, RZ ;  /* 0x000000070c077210 */ /* 0x010fca0007f1e0ff */
        /* <DEDUP_REMOVED lines=8> */
.L_x_11:
[----:B0-----:R-:W-:Y:S01]  /*1040*/  SHF.R.U64 R4, R2, R15, R3 ;  /* 0x0000000f02047219 */ /* 0x001fe20000001203 */
[----:B-1----:R-:W-:Y:S01]  /*1050*/  VIADD R5, R13, 0xffffffff ;  /* 0xffffffff0d057836 */ /* 0x002fe20000000000 */
[----:B------:R-:W-:Y:S02]  /*1060*/  SHF.L.U32 R2, R11, R18, RZ ;  /* 0x000000120b027219 */ /* 0x000fe400000006ff */
[----:B------:R-:W-:Y:S01]  /*1070*/  LOP3.LUT R3, R19, R8, RZ, 0xc0, !PT ;  /* 0x0000000813037212 */ /* 0x000fe200078ec0ff */
[----:B------:R-:W-:Y:S01]  /*1080*/  IMAD.MOV R6, RZ, RZ, -R4 ;  /* 0x000000ffff067224 */ /* 0x000fe200078e0a04 */
[----:B------:R-:W-:Y:S02]  /*1090*/  SEL R0, R0, R23, !P2 ;  /* 0x0000001700007207 */ /* 0x000fe40005000000 */
[----:B------:R-:W-:Y:S01]  /*10a0*/  LOP3.LUT R5, R10, R5, RZ, 0xc0, !PT ;  /* 0x000000050a057212 */ /* 0x000fe200078ec0ff */
[----:B------:R-:W-:Y:S01]  /*10b0*/  IMAD R3, R2, R4, R3 ;  /* 0x0000000402037224 */ /* 0x000fe200078e0203 */
[----:B------:R-:W-:Y:S01]  /*10c0*/  R2UR UR23, R22 ;  /* 0x00000000161772ca */ /* 0x000fe200000e0000 */
[----:B--2---:R-:W-:-:S02]  /*10d0*/  IMAD R2, R6, R17, R12 ;  /* 0x0000001106027224 */ /* 0x004fc400078e020c */
[----:B---3--:R-:W-:Y:S02]  /*10e0*/  IMAD R0, R3, R16, R0 ;  /* 0x0000001003007224 */ /* 0x008fe400078e0200 */
[----:B------:R-:W-:Y:S02]  /*10f0*/  IMAD R3, R2, R13, R5 ;  /* 0x0000000d02037224 */ /* 0x000fe400078e0205 */
[----:B------:R-:W-:-:S03]  /*1100*/  IMAD.MOV.U32 R4, RZ, RZ, 0x1 ;  /* 0x00000001ff047424 */ /* 0x000fc600078e00ff */
[----:B------:R-:W-:Y:S02]  /*1110*/  SEL R2, R3, R0, !P2 ;  /* 0x0000000003027207 */ /* 0x000fe40005000000 */
[----:B------:R-:W-:-:S03]  /*1120*/  SEL R0, R0, R3, !P2 ;  /* 0x0000000300007207 */ /* 0x000fc60005000000 */
[----:B------:R1:W-:Y:S04]  /*1130*/  STL [R1+0x88], R2 ;  /* 0x0000880201007387 */ /* 0x0003e80000100800 */
[----:B------:R1:W-:Y:S02]  /*1140*/  STL [R1+0x8c], R0 ;  /* 0x00008c0001007387 */ /* 0x0003e40000100800 */
.L_x_9:
[----:B------:R-:W-:-:S08]  /*1150*/  NOP ;  /* 0x0000000000007918 */ /* 0x000fd00000000000 */
[----:B------:R-:W2:Y:S02]  /*1160*/  USETMAXREG.TRY_ALLOC.CTAPOOL UP0, 0xe8 ;  /* 0x000000e8000079c8 */ /* 0x000ea40008000600 */
[----:B--2---:R-:W-:-:S13]  /*1170*/  PLOP3.LUT P0, PT, PT, PT, UP0, 0x80, 0x0 ;  /* 0x000000000000781c */ /* 0x004fda0003f0f008 */
[----:B------:R-:W-:Y:S05]  /*1180*/  @!P0 BRA `(.L_x_9) ;  /* 0xfffffffc00f08947 */ /* 0x000fea000383ffff */
[----:B------:R-:W-:Y:S01]  /*1190*/  ULDC.64 UR4, c[0x0][0x598] ;  /* 0x0001660000047ab9 */ /* 0x000fe20000000a00 */
[----:B------:R-:W-:Y:S01]  /*11a0*/  ULDC.64 UR18, c[0x0][0x208] ;  /* 0x0000820000127ab9 */ /* 0x000fe20000000a00 */
[----:B------:R-:W-:-:S04]  /*11b0*/  ISETP.NE.U32.AND P0, PT, RZ, UR4, PT ;  /* 0x00000004ff007c0c */ /* 0x000fc8000bf05070 */
[----:B------:R-:W-:-:S13]  /*11c0*/  ISETP.NE.AND.EX P0, PT, RZ, UR5, PT, P0 ;  /* 0x00000005ff007c0c */ /* 0x000fda000bf05300 */
[----:B------:R-:W-:Y:S05]  /*11d0*/  @!P0 BRA `(.L_x_12) ;  /* 0x0000000000208947 */ /* 0x000fea0003800000 */
[----:B-1----:R-:W1:Y:S02]  /*11e0*/  LDC.64 R2, c[0x0][0x598] ;  /* 0x00016600ff027b82 */ /* 0x002e640000000a00 */
[----:B-1----:R-:W2:Y:S02]  /*11f0*/  LDG.E.64 R2, desc[UR18][R2.64] ;  /* 0x0000001202027981 */ /* 0x002ea4000c1e1b00 */
[----:B--2---:R-:W-:-:S04]  /*1200*/  ISETP.NE.U32.AND P0, PT, R2, RZ, PT ;  /* 0x000000ff0200720c */ /* 0x004fc80003f05070 */
[----:B------:R-:W-:-:S13]  /*1210*/  ISETP.NE.AND.EX P0, PT, R3, RZ, PT, P0 ;  /* 0x000000ff0300720c */ /* 0x000fda0003f05300 */
[----:B------:R-:W-:Y:S05]  /*1220*/  @!P0 BRA `(.L_x_12) ;  /* 0x00000000000c8947 */ /* 0x000fea0003800000 */
[----:B------:R-:W2:Y:S02]  /*1230*/  LD.E R2, desc[UR18][R2.64] ;  /* 0x0000001202027980 */ /* 0x000ea4000c101900 */
[----:B--2---:R-:W-:Y:S01]  /*1240*/  R2UR UR20, R2 ;  /* 0x00000000021472ca */ /* 0x004fe200000e0000 */
[----:B------:R-:W-:-:S14]  /*1250*/  BRA `(.L_x_13) ;  /* 0x0000000000247947 */ /* 0x000fdc0003800000 */
.L_x_12:
[----:B------:R-:W-:Y:S02]  /*1260*/  ULDC.64 UR4, c[0x0][0x588] ;  /* 0x0001620000047ab9 */ /* 0x000fe40000000a00 */
[----:B------:R-:W-:-:S04]  /*1270*/  ISETP.NE.U32.AND P0, PT, RZ, UR4, PT ;  /* 0x00000004ff007c0c */ /* 0x000fc8000bf05070 */
[----:B------:R-:W-:-:S13]  /*1280*/  ISETP.NE.AND.EX P0, PT, RZ, UR5, PT, P0 ;  /* 0x00000005ff007c0c */ /* 0x000fda000bf05300 */
[----:B------:R-:W-:Y:S05]  /*1290*/  @!P0 BRA `(.L_x_14) ;  /* 0x0000000000108947 */ /* 0x000fea0003800000 */
[----:B-1----:R-:W1:Y:S02]  /*12a0*/  LDC.64 R2, c[0x0][0x588] ;  /* 0x00016200ff027b82 */ /* 0x002e640000000a00 */
[----:B-1----:R-:W2:Y:S02]  /*12b0*/  LDG.E R2, desc[UR18][R2.64] ;  /* 0x0000001202027981 */ /* 0x002ea4000c1e1900 */
[----:B--2---:R-:W-:Y:S01]  /*12c0*/  R2UR UR20, R2 ;  /* 0x00000000021472ca */ /* 0x004fe200000e0000 */
[----:B------:R-:W-:-:S14]  /*12d0*/  BRA `(.L_x_13) ;  /* 0x0000000000047947 */ /* 0x000fdc0003800000 */
.L_x_14:
[----:B------:R-:W-:-:S05]  /*12e0*/  ULDC UR20, c[0x0][0x580] ;  /* 0x0001600000147ab9 */ /* 0x000fca0000000800 */
.L_x_13:
[----:B------:R-:W-:Y:S02]  /*12f0*/  ULDC.64 UR4, c[0x0][0x5a0] ;  /* 0x0001680000047ab9 */ /* 0x000fe40000000a00 */
        /* <DEDUP_REMOVED lines=11> */
.L_x_15:
        /* <DEDUP_REMOVED lines=8> */
.L_x_17:
[----:B------:R-:W-:-:S05]  /*1430*/  ULDC UR21, c[0x0][0x584] ;  /* 0x0001610000157ab9 */ /* 0x000fca0000000800 */
.L_x_16:
[----:B------:R-:W-:-:S13]  /*1440*/  LOP3.LUT P0, RZ, R4, 0xff, RZ, 0xc0, !PT ;  /* 0x000000ff04ff7812 */ /* 0x000fda000780c0ff */
[----:B------:R-:W-:Y:S05]  /*1450*/  @!P0 EXIT ;  /* 0x000000000000894d */ /* 0x000fea0003800000 */
[----:B------:R-:W-:Y:S01]  /*1460*/  ULDC UR4, c[0x0][0x28c] ;  /* 0x0000a30000047ab9 */ /* 0x000fe20000000800 */
[----:B------:R-:W-:Y:S02]  /*1470*/  ULOP3.LUT UR22, UR13, 0x1, URZ, 0xfc, !UPT ;  /* 0x000000010d167892 */ /* 0x000fe4000f8efc3f */
[----:B------:R-:W-:-:S04]  /*1480*/  UIADD3 UR4, UR4, 0x1f, URZ ;  /* 0x0000001f04047890 */ /* 0x000fc8000fffe03f */
[----:B------:R-:W-:-:S04]  /*1490*/  USHF.R.S32.HI UR5, URZ, 0x1f, UR4 ;  /* 0x0000001f3f057899 */ /* 0x000fc80008011404 */
[----:B------:R-:W-:-:S03]  /*14a0*/  ULEA.HI UR5, UR5, UR4, URZ, 0x5 ;  /* 0x0000000405057291 */ /* 0x000fc6000f8f283f */
[----:B------:R-:W-:Y:S01]  /*14b0*/  UMOV UR4, URZ ;  /* 0x0000003f00047c82 */ /* 0x000fe20008000000 */
[----:B------:R-:W-:-:S03]  /*14c0*/  USHF.R.S32.HI UR12, URZ, 0x5, UR5 ;  /* 0x000000053f0c7899 */ /* 0x000fc60008011405 */
[----:B------:R-:W-:-:S09]  /*14d0*/  UMOV UR5, URZ ;  /* 0x0000003f00057c82 */ /* 0x000fd20008000000 */
.L_x_300:
[----:B-1----:R-:W1:Y:S01]  /*14e0*/  S2R R0, SR_TID.X ;  /* 0x0000000000007919 */ /* 0x002e620000002100 */
[----:B--2---:R-:W2:Y:S01]  /*14f0*/  S2UR UR11, SR_CgaCtaId ;  /* 0x00000000000b79c3 */ /* 0x004ea20000008800 */
[----:B------:R-:W-:Y:S01]  /*1500*/  UMOV UR14, 0x400 ;  /* 0x00000400000e7882 */ /* 0x000fe20000000000 */
[----:B------:R-:W-:Y:S01]  /*1510*/  UMOV UR6, URZ ;  /* 0x0000003f00067c82 */ /* 0x000fe20008000000 */
[----:B------:R-:W-:Y:S01]  /*1520*/  STL [R1+0x74], RZ ;  /* 0x000074ff01007387 */ /* 0x000fe20000100800 */
[----:B------:R-:W-:Y:S01]  /*1530*/  UMOV UR7, URZ ;  /* 0x0000003f00077c82 */ /* 0x000fe20008000000 */
[----:B------:R-:W-:Y:S01]  /*1540*/  UMOV UR8, URZ ;  /* 0x0000003f00087c82 */ /* 0x000fe20008000000 */
[----:B------:R-:W-:Y:S01]  /*1550*/  UMOV UR16, UR5 ;  /* 0x0000000500107c82 */ /* 0x000fe20008000000 */
[----:B------:R-:W-:Y:S01]  /*1560*/  STL [R1+0x70], RZ ;  /* 0x000070ff01007387 */ /* 0x000fe20000100800 */
[----:B---3--:R-:W3:Y:S01]  /*1570*/  LDC R2, c[0x0][0x28c] ;  /* 0x0000a300ff027b82 */ /* 0x008ee20000000800 */
[----:B------:R-:W-:-:S02]  /*1580*/  CS2R R4, SRZ ;  /* 0x0000000000047805 */ /* 0x000fc4000001ff00 */
[----:B------:R-:W-:Y:S01]  /*1590*/  CS2R R6, SRZ ;  /* 0x0000000000067805 */ /* 0x000fe2000001ff00 */
[----:B------:R-:W-:Y:S01]  /*15a0*/  STL [R1+0x6c], RZ ;  /* 0x00006cff01007387 */ /* 0x000fe20000100800 */
[----:B------:R-:W-:Y:S02]  /*15b0*/  CS2R R8, SRZ ;  /* 0x0000000000087805 */ /* 0x000fe4000001ff00 */
[----:B------:R-:W-:Y:S02]  /*15c0*/  CS2R R10, SRZ ;  /* 0x00000000000a7805 */ /* 0x000fe4000001ff00 */
[----:B------:R-:W-:Y:S01]  /*15d0*/  CS2R R12, SRZ ;  /* 0x00000000000c7805 */ /* 0x000fe2000001ff00 */
[----:B------:R-:W-:Y:S01]  /*15e0*/  STL [R1+0x68], RZ ;  /* 0x000068ff01007387 */ /* 0x000fe20000100800 */
[----:B------:R-:W-:Y:S02]  /*15f0*/  CS2R R14, SRZ ;  /* 0x00000000000e7805 */ /* 0x000fe4000001ff00 */
[----:B------:R-:W-:-:S02]  /*1600*/  CS2R R16, SRZ ;  /* 0x0000000000107805 */ /* 0x000fc4000001ff00 */
[----:B0-----:R-:W-:Y:S01]  /*1610*/  CS2R R18, SRZ ;  /* 0x0000000000127805 */ /* 0x001fe2000001ff00 */
[----:B------:R-:W-:Y:S01]  /*1620*/  STL [R1+0x64], RZ ;  /* 0x000064ff01007387 */ /* 0x000fe20000100800 */
[----:B------:R-:W-:Y:S02]  /*1630*/  CS2R R20, SRZ ;  /* 0x0000000000147805 */ /* 0x000fe4000001ff00 */
[----:B------:R-:W-:Y:S02]  /*1640*/  CS2R R22, SRZ ;  /* 0x0000000000167805 */ /* 0x000fe4000001ff00 */
[----:B------:R-:W-:Y:S01]  /*1650*/  CS2R R152, SRZ ;  /* 0x0000000000987805 */ /* 0x000fe2000001ff00 */
[----:B------:R-:W-:Y:S01]  /*1660*/  STL [R1+0x60], RZ ;  /* 0x000060ff01007387 */ /* 0x000fe20000100800 */
[----:B--2---:R-:W-:Y:S01]  /*1670*/  ULEA UR14, UR11, UR14, 0x18 ;  /* 0x0000000e0b0e7291 */ /* 0x004fe2000f8ec03f */
[----:B------:R-:W-:Y:S02]  /*1680*/  CS2R R154, SRZ ;  /* 0x00000000009a7805 */ /* 0x000fe4000001ff00 */
[----:B------:R-:W-:Y:S01]  /*1690*/  CS2R R156, SRZ ;  /* 0x00000000009c7805 */ /* 0x000fe2000001ff00 */
[----:B------:R-:W-:Y:S01]  /*16a0*/  STL [R1+0x5c], RZ ;  /* 0x00005cff01007387 */ /* 0x000fe20000100800 */
[----:B------:R-:W-:-:S02]  /*16b0*/  CS2R R158, SRZ ;  /* 0x00000000009e7805 */ /* 0x000fc4000001ff00 */
[----:B------:R-:W-:Y:S02]  /*16c0*/  CS2R R160, SRZ ;  /* 0x0000000000a07805 */ /* 0x000fe4000001ff00 */
[----:B------:R-:W-:Y:S02]  /*16d0*/  CS2R R162, SRZ ;  /* 0x0000000000a27805 */ /* 0x000fe4000001ff00 */
[----:B-1----:R-:W-:Y:S01]  /*16e0*/  LOP3.LUT R0, R0, 0x80, RZ, 0xc0, !PT ;  /* 0x0000008000007812 */ /* 0x002fe200078ec0ff */
[----:B------:R-:W-:Y:S01]  /*16f0*/  STL [R1+0x58], RZ ;  /* 0x000058ff01007387 */ /* 0x000fe20000100800 */
[----:B---3--:R-:W-:Y:S02]  /*1700*/  ISETP.GE.AND P0, PT, R2, 0x1, PT ;  /* 0x000000010200780c */ /* 0x008fe40003f06270 */
[----:B------:R-:W-:Y:S02]  /*1710*/  CS2R R2, SRZ ;  /* 0x0000000000027805 */ /* 0x000fe4000001ff00 */
[----:B------:R-:W-:Y:S01]  /*1720*/  SHF.R.U32.HI R0, RZ, 0x7, R0 ;  /* 0x00000007ff007819 */ /* 0x000fe20000011600 */
[----:B------:R-:W-:Y:S01]  /*1730*/  STL [R1+0x54], RZ ;  /* 0x000054ff01007387 */ /* 0x000fe20000100800 */
[----:B------:R-:W-:-:S02]  /*1740*/  CS2R R164, SRZ ;  /* 0x0000000000a47805 */ /* 0x000fc4000001ff00 */
[----:B------:R-:W-:Y:S02]  /*1750*/  CS2R R166, SRZ ;  /* 0x0000000000a67805 */ /* 0x000fe4000001ff00 */
[----:B------:R-:W-:Y:S01]  /*1760*/  CS2R R168, SRZ ;  /* 0x0000000000a87805 */ /* 0x000fe2000001ff00 */
[----:B------:R-:W-:Y:S01]  /*1770*/  STL [R1+0x50], RZ ;  /* 0x000050ff01007387 */ /* 0x000fe20000100800 */
[----:B------:R-:W-:Y:S02]  /*1780*/  CS2R R170, SRZ ;  /* 0x0000000000aa7805 */ /* 0x000fe4000001ff00 */
[----:B------:R-:W-:Y:S02]  /*1790*/  CS2R R172, SRZ ;  /* 0x0000000000ac7805 */ /* 0x000fe4000001ff00 */
[----:B------:R-:W-:Y:S01]  /*17a0*/  CS2R R174, SRZ ;  /* 0x0000000000ae7805 */ /* 0x000fe2000001ff00 */
[----:B------:R-:W0:Y:S01]  /*17b0*/  SHFL.IDX PT, R0, R0, RZ, 0x1f ;  /* 0x00001fff00007589 */ /* 0x000e2200000e0000 */
[----:B------:R-:W-:-:S02]  /*17c0*/  CS2R R176, SRZ ;  /* 0x0000000000b07805 */ /* 0x000fc4000001ff00 */
[----:B------:R-:W-:Y:S02]  /*17d0*/  CS2R R178, SRZ ;  /* 0x0000000000b27805 */ /* 0x000fe4000001ff00 */
[----:B------:R-:W-:Y:S01]  /*17e0*/  CS2R R180, SRZ ;  /* 0x0000000000b47805 */ /* 0x000fe2000001ff00 */
[----:B------:R1:W-:Y:S01]  /*17f0*/  STL [R1+0x4c], RZ ;  /* 0x00004cff01007387 */ /* 0x0003e20000100800 */
[----:B------:R-:W-:Y:S02]  /*1800*/  CS2R R182, SRZ ;  /* 0x0000000000b67805 */ /* 0x000fe4000001ff00 */
[----:B------:R-:W-:Y:S02]  /*1810*/  CS2R R184, SRZ ;  /* 0x0000000000b87805 */ /* 0x000fe4000001ff00 */
[----:B------:R-:W-:Y:S01]  /*1820*/  CS2R R186, SRZ ;  /* 0x0000000000ba7805 */ /* 0x000fe2000001ff00 */
[----:B------:R1:W-:Y:S01]  /*1830*/  STL [R1+0x48], RZ ;  /* 0x000048ff01007387 */ /* 0x0003e20000100800 */
        /* <DEDUP_REMOVED lines=14> */
[----:B------:R-:W-:Y:S02]  /*1920*/  CS2R R210, SRZ ;  /* 0x0000000000d27805 */ /* 0x000fe4000001ff00 */
[----:B0-----:R-:W-:Y:S01]  /*1930*/  R2UR UR9, R0 ;  /* 0x00000000000972ca */ /* 0x001fe200000e0000 */
[----:B------:R1:W-:Y:S01]  /*1940*/  STL [R1+0x38], RZ ;  /* 0x000038ff01007387 */ /* 0x0003e20000100800 */
[----:B------:R-:W-:Y:S01]  /*1950*/  IMAD.MOV.U32 R0, RZ, RZ, RZ ;  /* 0x000000ffff007224 */ /* 0x000fe200078e00ff */
[----:B------:R-:W-:-:S02]  /*1960*/  CS2R R212, SRZ ;  /* 0x0000000000d47805 */ /* 0x000fc4000001ff00 */
[----:B------:R-:W-:Y:S01]  /*1970*/  CS2R R214, SRZ ;  /* 0x0000000000d67805 */ /* 0x000fe2000001ff00 */
[----:B------:R1:W-:Y:S01]  /*1980*/  STL [R1+0x34], RZ ;  /* 0x000034ff01007387 */ /* 0x0003e20000100800 */
[----:B------:R-:W-:Y:S02]  /*1990*/  CS2R R216, SRZ ;  /* 0x0000000000d87805 */ /* 0x000fe4000001ff00 */
[----:B------:R-:W-:Y:S02]  /*19a0*/  CS2R R218, SRZ ;  /* 0x0000000000da7805 */ /* 0x000fe4000001ff00 */
[----:B------:R-:W-:Y:S01]  /*19b0*/  CS2R R220, SRZ ;  /* 0x0000000000dc7805 */ /* 0x000fe2000001ff00 */
[----:B------:R1:W-:Y:S01]  /*19c0*/  STL [R1+0x30], RZ ;  /* 0x000030ff01007387 */ /* 0x0003e20000100800 */
[----:B------:R-:W-:Y:S02]  /*19d0*/  CS2R R222, SRZ ;  /* 0x0000000000de7805 */ /* 0x000fe4000001ff00 */
[----:B------:R-:W-:Y:S01]  /*19e0*/  CS2R R224, SRZ ;  /* 0x0000000000e07805 */ /* 0x000fe2000001ff00 */
[----:B------:R-:W-:Y:S01]  /*19f0*/  IMAD.MOV.U32 R226, RZ, RZ, RZ ;  /* 0x000000ffffe27224 */ /* 0x000fe200078e00ff */
[----:B------:R1:W-:Y:S01]  /*1a00*/  STL [R1+0x2c], RZ ;  /* 0x00002cff01007387 */ /* 0x0003e20000100800 */
[----:B------:R-:W-:Y:S01]  /*1a10*/  ULEA.HI UR10, UR9, UR9, URZ, 0x1 ;  /* 0x00000009090a7291 */ /* 0x000fe2000f8f083f */
[----:B------:R-:W-:Y:S01]  /*1a20*/  IMAD.U32 R227, RZ, RZ, UR4 ;  /* 0x00000004ffe37e24 */ /* 0x000fe2000f8e00ff */
[----:B------:R-:W-:Y:S01]  /*1a30*/  CS2R R24, SRZ ;  /* 0x0000000000187805 */ /* 0x000fe2000001ff00 */
[----:B------:R1:W-:Y:S01]  /*1a40*/  STL [R1+0x28], RZ ;  /* 0x000028ff01007387 */ /* 0x0003e20000100800 */
[----:B------:R-:W-:Y:S01]  /*1a50*/  ULOP3.LUT UR10, UR10, 0x1ffffe, URZ, 0xc0, !UPT ;  /* 0x001ffffe0a0a7892 */ /* 0x000fe2000f8ec03f */
[----:B------:R-:W-:-:S02]  /*1a60*/  CS2R R26, SRZ ;  /* 0x00000000001a7805 */ /* 0x000fc4000001ff00 */
[----:B------:R-:W-:Y:S01]  /*1a70*/  CS2R R28, SRZ ;  /* 0x00000000001c7805 */ /* 0x000fe2000001ff00 */
[----:B------:R1:W-:Y:S01]  /*1a80*/  STL [R1+0x24], RZ ;  /* 0x000024ff01007387 */ /* 0x0003e20000100800 */
[----:B------:R-:W-:Y:S01]  /*1a90*/  UIADD3 UR10, UR9, -UR10, URZ ;  /* 0x8000000a090a7290 */ /* 0x000fe2000fffe03f */
[----:B----4-:R-:W-:Y:S02]  /*1aa0*/  CS2R R30, SRZ ;  /* 0x00000000001e7805 */ /* 0x010fe4000001ff00 */
[----:B------:R-:W-:Y:S01]  /*1ab0*/  CS2R R32, SRZ ;  /* 0x0000000000207805 */ /* 0x000fe2000001ff00 */
[----:B------:R1:W-:Y:S01]  /*1ac0*/  STL [R1+0x20], RZ ;  /* 0x000020ff01007387 */ /* 0x0003e20000100800 */
[----:B------:R-:W-:Y:S01]  /*1ad0*/  ULEA UR10, UR10, UR14, 0xb ;  /* 0x0000000e0a0a7291 */ /* 0x000fe2000f8e583f */
[----:B------:R-:W-:Y:S02]  /*1ae0*/  CS2R R34, SRZ ;  /* 0x0000000000227805 */ /* 0x000fe4000001ff00 */
[----:B------:R-:W-:Y:S01]  /*1af0*/  CS2R R36, SRZ ;  /* 0x0000000000247805 */ /* 0x000fe2000001ff00 */
[----:B------:R1:W-:Y:S01]  /*1b00*/  STL [R1+0x1c], RZ ;  /* 0x00001cff01007387 */ /* 0x0003e20000100800 */
[----:B------:R-:W-:Y:S01]  /*1b10*/  UIADD3 UR10, UR10, 0x200, URZ ;  /* 0x000002000a0a7890 */ /* 0x000fe2000fffe03f */
[----:B------:R-:W-:-:S02]  /*1b20*/  CS2R R38, SRZ ;  /* 0x0000000000267805 */ /* 0x000fc4000001ff00 */
[----:B------:R-:W-:Y:S01]  /*1b30*/  CS2R R40, SRZ ;  /* 0x0000000000287805 */ /* 0x000fe2000001ff00 */
[----:B------:R1:W-:Y:S01]  /*1b40*/  STL [R1+0x18], RZ ;  /* 0x000018ff01007387 */ /* 0x0003e20000100800 */
[----:B------:R-:W-:Y:S01]  /*1b50*/  USHF.R.U32.HI UR10, URZ, 0x4, UR10 ;  /* 0x000000043f0a7899 */ /* 0x000fe2000801160a */
[----:B------:R-:W-:Y:S02]  /*1b60*/  CS2R R42, SRZ ;  /* 0x00000000002a7805 */ /* 0x000fe4000001ff00 */
[----:B------:R-:W-:Y:S01]  /*1b70*/  CS2R R44, SRZ ;  /* 0x00000000002c7805 */ /* 0x000fe2000001ff00 */
[----:B------:R1:W-:Y:S01]  /*1b80*/  STL [R1+0x14], RZ ;  /* 0x000014ff01007387 */ /* 0x0003e20000100800 */
[----:B------:R-:W-:Y:S01]  /*1b90*/  ULOP3.LUT UR15, UR10, 0x3fff, URZ, 0xc0, !UPT ;  /* 0x00003fff0a0f7892 */ /* 0x000fe2000f8ec03f */
        /* <DEDUP_REMOVED lines=18> */
[----:B------:R1:W-:Y:S01]  /*1cc0*/  STL [R1], RZ ;  /* 0x000000ff01007387 */ /* 0x0003e20000100800 */
[----:B------:R-:W-:-:S02]  /*1cd0*/  CS2R R74, SRZ ;  /* 0x00000000004a7805 */ /* 0x000fc4000001ff00 */
[----:B------:R-:W-:Y:S02]  /*1ce0*/  CS2R R76, SRZ ;  /* 0x00000000004c7805 */ /* 0x000fe4000001ff00 */
[----:B------:R-:W-:Y:S02]  /*1cf0*/  CS2R R78, SRZ ;  /* 0x00000000004e7805 */ /* 0x000fe4000001ff00 */
[----:B------:R-:W-:Y:S02]  /*1d00*/  CS2R R80, SRZ ;  /* 0x0000000000507805 */ /* 0x000fe4000001ff00 */
[----:B------:R-:W-:Y:S02]  /*1d10*/  CS2R R82, SRZ ;  /* 0x0000000000527805 */ /* 0x000fe4000001ff00 */
[----:B------:R-:W-:Y:S02]  /*1d20*/  CS2R R84, SRZ ;  /* 0x0000000000547805 */ /* 0x000fe4000001ff00 */
        /* <DEDUP_REMOVED lines=32> */
[----:B------:R-:W-:Y:S01]  /*1f30*/  CS2R R150, SRZ ;  /* 0x0000000000967805 */ /* 0x000fe2000001ff00 */
[----:B-1----:R-:W-:Y:S06]  /*1f40*/  @!P0 BRA `(.L_x_18) ;  /* 0x0000001000548947 */ /* 0x002fec0003800000 */
[----:B------:R-:W-:-:S06]  /*1f50*/  UISETP.NE.AND UP0, UPT, UR22, 0x3, UPT ;  /* 0x000000031600788c */ /* 0x000fcc000bf05270 */
[----:B------:R-:W-:-:S13]  /*1f60*/  PLOP3.LUT P1, PT, PT, PT, UP0, 0x80, 0x0 ;  /* 0x000000000000781c */ /* 0x000fda0003f2f008 */
[----:B------:R-:W-:Y:S05]  /*1f70*/  @!P1 BRA `(.L_x_19) ;  /* 0x0000000000049947 */ /* 0x000fea0003800000 */
[----:B------:R-:W-:Y:S01]  /*1f80*/  BPT.TRAP 0x1 ;  /* 0x000000040000795c */ /* 0x000fe20000300000 */
.L_x_19:
[----:B------:R-:W-:Y:S01]  /*1f90*/  ULEA UR6, UR5, UR14, 0x3 ;  /* 0x0000000e05067291 */ /* 0x000fe2000f8e183f */
[----:B------:R-:W-:-:S05]  /*1fa0*/  IMAD.U32 R0, RZ, RZ, UR4 ;  /* 0x00000004ff007e24 */ /* 0x000fca000f8e00ff */
[----:B------:R-:W-:-:S04]  /*1fb0*/  SHF.L.U32 R0, R0, 0x1f, RZ ;  /* 0x0000001f00007819 */ /* 0x000fc800000006ff */
[----:B------:R0:W1:Y:S01]  /*1fc0*/  SYNCS.PHASECHK.TRANS64.TRYWAIT P0, [UR6], R0 ;  /* 0x00000000ff0075a7 */ /* 0x0000620008000146 */
[----:B------:R-:W-:Y:S05]  /*1fd0*/  @!P1 BRA `(.L_x_20) ;  /* 0x0000000000049947 */ /* 0x000fea0003800000 */
[----:B------:R-:W-:Y:S01]  /*1fe0*/  BPT.TRAP 0x1 ;  /* 0x000000040000795c */ /* 0x000fe20000300000 */
.L_x_20:
[----:B-1----:R-:W-:Y:S05]  /*1ff0*/  @P0 BRA `(.L_x_21) ;  /* 0x0000000000080947 */ /* 0x002fea0003800000 */
[----:B------:R-:W1:Y:S02]  /*2000*/  SYNCS.PHASECHK.TRANS64.TRYWAIT P0, [UR6], R0 ;  /* 0x00000000ff0075a7 */ /* 0x000e640008000146 */
[----:B-1----:R-:W-:Y:S05]  /*2010*/  @!P0 BRA `(.L_x_22) ;  /* 0x000000ec00288947 */ /* 0x002fea0003800000 */
.L_x_21:
[----:B------:R2:W-:Y:S01]  /*2020*/  STL [R1+0x74], RZ ;  /* 0x000074ff01007387 */ /* 0x0005e20000100800 */
[----:B------:R-:W-:Y:S01]  /*2030*/  UIADD3 UR6, UR14, 0x12200, URZ ;  /* 0x000122000e067890 */ /* 0x000fe2000fffe03f */
[----:B------:R-:W-:Y:S01]  /*2040*/  WARPGROUP.ARRIVE ;  /* 0x00000000000079c5 */ /* 0x000fe20000000000 */
[----:B------:R-:W-:Y:S01]  /*2050*/  ULDC UR7, c[0x0][0x50c] ;  /* 0x0001430000077ab9 */ /* 0x000fe20000000800 */
[----:B------:R2:W-:Y:S01]  /*2060*/  STL [R1+0x70], RZ ;  /* 0x000070ff01007387 */ /* 0x0005e20000100800 */
[----:B------:R-:W-:Y:S01]  /*2070*/  UISETP.NE.AND UP0, UPT, UR7, 0x1, UPT ;  /* 0x000000010700788c */ /* 0x000fe2000bf05270 */
[----:B01----:R-:W-:Y:S01]  /*2080*/  IMAD.MOV.U32 R0, RZ, RZ, RZ ;  /* 0x000000ffff007224 */ /* 0x003fe200078e00ff */
[----:B------:R-:W-:Y:S01]  /*2090*/  USHF.R.U32.HI UR6, URZ, 0x4, UR6 ;  /* 0x000000043f067899 */ /* 0x000fe20008011606 */
[----:B------:R2:W-:Y:S01]  /*20a0*/  STL [R1+0x6c], RZ ;  /* 0x00006cff01007387 */ /* 0x0005e20000100800 */
[----:B------:R-:W-:Y:S01]  /*20b0*/  USEL UR7, URZ, 0x1, UP0 ;  /* 0x000000013f077887 */ /* 0x000fe20008000000 */
[----:B------:R-:W-:Y:S01]  /*20c0*/  CS2R R2, SRZ ;  /* 0x0000000000027805 */ /* 0x000fe2000001ff00 */
[----:B------:R-:W-:Y:S01]  /*20d0*/  ULOP3.LUT UR6, UR6, 0x3fff, URZ, 0xc0, !UPT ;  /* 0x00003fff06067892 */ /* 0x000fe2000f8ec03f */
[----:B------:R2:W-:Y:S01]  /*20e0*/  STL [R1+0x68], RZ ;  /* 0x000068ff01007387 */ /* 0x0005e20000100800 */
[----:B------:R-:W-:Y:S01]  /*20f0*/  ULOP3.LUT UR8, UR15, 0x10000, URZ, 0xfc, !UPT ;  /* 0x000100000f087892 */ /* 0x000fe2000f8efc3f */
[----:B------:R-:W-:Y:S01]  /*2100*/  CS2R R4, SRZ ;  /* 0x0000000000047805 */ /* 0x000fe2000001ff00 */
[----:B------:R-:W-:Y:S01]  /*2110*/  ULOP3.LUT UR6, UR6, 0x10000, URZ, 0xfc, !UPT ;  /* 0x0001000006067892 */ /* 0x000fe2000f8efc3f */
[----:B------:R2:W-:Y:S01]  /*2120*/  STL [R1+0x64], RZ ;  /* 0x000064ff01007387 */ /* 0x0005e20000100800 */
[----:B------:R-:W-:Y:S01]  /*2130*/  ISETP.NE.AND P0, PT, RZ, UR7, PT ;  /* 0x00000007ff007c0c */ /* 0x000fe2000bf05270 */
[----:B------:R-:W-:Y:S01]  /*2140*/  ULEA UR8, UR5, UR8, 0x8 ;  /* 0x0000000805087291 */ /* 0x000fe2000f8e403f */
[----:B------:R-:W-:Y:S01]  /*2150*/  CS2R R6, SRZ ;  /* 0x0000000000067805 */ /* 0x000fe2000001ff00 */
[----:B------:R2:W-:Y:S01]  /*2160*/  STL [R1+0x60], RZ ;  /* 0x000060ff01007387 */ /* 0x0005e20000100800 */
[----:B------:R-:W-:Y:S01]  /*2170*/  ULEA UR10, UR5, UR6, 0x9 ;  /* 0x00000006050a7291 */ /* 0x000fe2000f8e483f */
[----:B------:R-:W-:Y:S01]  /*2180*/  CS2R R8, SRZ ;  /* 0x0000000000087805 */ /* 0x000fe2000001ff00 */
[----:B------:R-:W-:Y:S01]  /*2190*/  UMOV UR9, 0xc0000010 ;  /* 0xc000001000097882 */ /* 0x000fe20000000000 */
[----:B------:R2:W-:Y:S01]  /*21a0*/  STL [R1+0x5c], RZ ;  /* 0x00005cff01007387 */ /* 0x0005e20000100800 */
[----:B------:R-:W-:Y:S01]  /*21b0*/  UMOV UR11, 0xc0000010 ;  /* 0xc0000010000b7882 */ /* 0x000fe20000000000 */
[----:B------:R-:W-:Y:S01]  /*21c0*/  UMOV UR6, 0x1 ;  /* 0x0000000100067882 */ /* 0x000fe20000000000 */
[----:B------:R-:W-:Y:S01]  /*21d0*/  CS2R R10, SRZ ;  /* 0x00000000000a7805 */ /* 0x000fe2000001ff00 */
[----:B------:R2:W-:Y:S01]  /*21e0*/  STL [R1+0x58], RZ ;  /* 0x000058ff01007387 */ /* 0x0005e20000100800 */
[----:B------:R-:W-:Y:S01]  /*21f0*/  CS2R R12, SRZ ;  /* 0x00000000000c7805 */ /* 0x000fe2000001ff00 */
[----:B------:R-:W-:Y:S01]  /*2200*/  QGMMA.64x256x32.F32.E5M2.E5M2 R24, gdesc[UR8], RZ, !UPT, gsb0 ;  /* 0x03e00000081879f3 */ /* 0x000fe2000c0038ff */
        /* <DEDUP_REMOVED lines=55> */
[----:B------:R-:W-:Y:S01]  /*2580*/  CS2R R224, SRZ ;  /* 0x0000000000e07805 */ /* 0x000fe2000001ff00 */
[----:B------:R-:W-:Y:S01]  /*2590*/  IMAD.MOV.U32 R226, RZ, RZ, RZ ;  /* 0x000000ffffe27224 */ /* 0x000fe200078e00ff */
[----:B------:R2:W-:Y:S04]  /*25a0*/  STL [R1+0x1c], RZ ;  /* 0x00001cff01007387 */ /* 0x0005e80000100800 */
[----:B------:R2:W-:Y:S04]  /*25b0*/  STL [R1+0x18], RZ ;  /* 0x000018ff01007387 */ /* 0x0005e80000100800 */
[----:B------:R2:W-:Y:S04]  /*25c0*/  STL [R1+0x14], RZ ;  /* 0x000014ff01007387 */ /* 0x0005e80000100800 */
[----:B------:R2:W-:Y:S04]  /*25d0*/  STL [R1+0x10], RZ ;  /* 0x000010ff01007387 */ /* 0x0005e80000100800 */
[----:B------:R2:W-:Y:S04]  /*25e0*/  STL [R1+0xc], RZ ;  /* 0x00000cff01007387 */ /* 0x0005e80000100800 */
[----:B------:R2:W-:Y:S04]  /*25f0*/  STL [R1+0x8], RZ ;  /* 0x000008ff01007387 */ /* 0x0005e80000100800 */
[----:B------:R2:W-:Y:S04]  /*2600*/  STL [R1+0x4], RZ ;  /* 0x000004ff01007387 */ /* 0x0005e80000100800 */
[----:B------:R2:W-:Y:S01]  /*2610*/  STL [R1], RZ ;  /* 0x000000ff01007387 */ /* 0x0005e20000100800 */
[----:B------:R-:W-:Y:S05]  /*2620*/  @!P0 BRA `(.L_x_23) ;  /* 0x0000000800808947 */ /* 0x000fea0003800000 */
[----:B------:R-:W-:Y:S02]  /*2630*/  WARPGROUP.DEPBAR.LE gsb0, 0x0 ;  /* 0x00008000000079c5 */ /* 0x000fe40000010000 */
[----:B------:R-:W-:-:S01]  /*2640*/  FADD R227, RZ, R122 ;  /* 0x0000007affe37221 */ /* 0x000fc20000000000 */
[----:B------:R-:W-:Y:S01]  /*2650*/  FADD R226, RZ, R24 ;  /* 0x00000018ffe27221 */ /* 0x000fe20000000000 */
[----:B------:R-:W-:-:S01]  /*2660*/  FADD R225, RZ, R25 ;  /* 0x00000019ffe17221 */ /* 0x000fc20000000000 */
[----:B------:R-:W-:Y:S01]  /*2670*/  FADD R224, RZ, R26 ;  /* 0x0000001affe07221 */ /* 0x000fe20000000000 */
[----:B------:R-:W-:-:S01]  /*2680*/  FADD R223, RZ, R27 ;  /* 0x0000001bffdf7221 */ /* 0x000fc20000000000 */
[----:B------:R0:W-:Y:S01]  /*2690*/  STL [R1], R227 ;  /* 0x000000e301007387 */ /* 0x0001e20000100800 */
[----:B------:R-:W-:-:S01]  /*26a0*/  FADD R222, RZ, R28 ;  /* 0x0000001cffde7221 */ /* 0x000fc20000000000 */
[----:B------:R-:W-:Y:S01]  /*26b0*/  FADD R221, RZ, R29 ;  /* 0x0000001dffdd7221 */ /* 0x000fe20000000000 */
[----:B------:R-:W-:-:S01]  /*26c0*/  FADD R220, RZ, R30 ;  /* 0x0000001effdc7221 */ /* 0x000fc20000000000 */
[----:B------:R-:W-:Y:S01]  /*26d0*/  FADD R219, RZ, R31 ;  /* 0x0000001fffdb7221 */ /* 0x000fe20000000000 */
[----:B------:R-:W-:-:S01]  /*26e0*/  FADD R218, RZ, R32 ;  /* 0x00000020ffda7221 */ /* 0x000fc20000000000 */
[----:B------:R-:W-:Y:S01]  /*26f0*/  FADD R217, RZ, R33 ;  /* 0x00000021ffd97221 */ /* 0x000fe20000000000 */
[----:B------:R-:W-:-:S01]  /*2700*/  FADD R216, RZ, R34 ;  /* 0x00000022ffd87221 */ /* 0x000fc20000000000 */
[----:B------:R-:W-:Y:S01]  /*2710*/  FADD R215, RZ, R35 ;  /* 0x00000023ffd77221 */ /* 0x000fe20000000000 */
[----:B------:R-:W-:-:S01]  /*2720*/  FADD R214, RZ, R36 ;  /* 0x00000024ffd67221 */ /* 0x000fc20000000000 */
[----:B0-----:R-:W-:Y:S01]  /*2730*/  FADD R227, RZ, R123 ;  /* 0x0000007bffe37221 */ /* 0x001fe20000000000 */
[----:B------:R-:W-:-:S01]  /*2740*/  FADD R213, RZ, R37 ;  /* 0x00000025ffd57221 */ /* 0x000fc20000000000 */
[----:B------:R-:W-:Y:S01]  /*2750*/  FADD R212, RZ, R38 ;  /* 0x00000026ffd47221 */ /* 0x000fe20000000000 */
[----:B------:R-:W-:-:S01]  /*2760*/  FADD R211, RZ, R39 ;  /* 0x00000027ffd37221 */ /* 0x000fc20000000000 */
[----:B------:R-:W-:Y:S01]  /*2770*/  FADD R210, RZ, R40 ;  /* 0x00000028ffd27221 */ /* 0x000fe20000000000 */
[----:B------:R0:W-:Y:S01]  /*2780*/  STL [R1+0x4], R227 ;  /* 0x000004e301007387 */ /* 0x0001e20000100800 */
        /* <DEDUP_REMOVED lines=93> */
[----:B------:R-:W-:Y:S01]  /*2d60*/  UMOV UR6, URZ ;  /* 0x0000003f00067c82 */ /* 0x000fe20008000000 */
[----:B0-----:R-:W-:-:S05]  /*2d70*/  FADD R227, RZ, R130 ;  /* 0x00000082ffe37221 */ /* 0x001fca0000000000 */
[----:B------:R0:W-:Y:S02]  /*2d80*/  STL [R1+0x20], R227 ;  /* 0x000020e301007387 */ /* 0x0001e40000100800 */
        /* <DEDUP_REMOVED lines=42> */
.L_x_23:
[----:B------:R-:W-:-:S04]  /*3030*/  UIADD3 UR16, UR5, 0x1, URZ ;  /* 0x0000000105107890 */ /* 0x000fc8000fffe03f */
[----:B------:R-:W-:-:S04]  /*3040*/  UISETP.NE.AND UP0, UPT, UR16, 0x12, UPT ;  /* 0x000000121000788c */ /* 0x000fc8000bf05270 */
[----:B------:R-:W-:Y:S02]  /*3050*/  USEL UR8, URZ, 0x1, UP0 ;  /* 0x000000013f087887 */ /* 0x000fe40008000000 */
[----:B------:R-:W-:Y:S02]  /*3060*/  USEL UR16, UR16, URZ, UP0 ;  /* 0x0000003f10107287 */ /* 0x000fe40008000000 */
[----:B------:R-:W-:-:S06]  /*3070*/  ULOP3.LUT UR8, UR4, UR8, URZ, 0x3c, !UPT ;  /* 0x0000000804087292 */ /* 0x000fcc000f8e3c3f */
[----:B0-----:R-:W-:Y:S01]  /*3080*/  IMAD.U32 R227, RZ, RZ, UR8 ;  /* 0x00000008ffe37e24 */ /* 0x001fe2000f8e00ff */
[----:B------:R-:W-:-:S06]  /*3090*/  UMOV UR8, 0x1 ;  /* 0x0000000100087882 */ /* 0x000fcc0000000000 */
.L_x_18:
[----:B------:R-:W-:-:S04]  /*30a0*/  UISETP.LT.AND UP0, UPT, UR12, 0x1, UPT ;  /* 0x000000010c00788c */ /* 0x000fc8000bf01270 */
[----:B------:R-:W-:-:S04]  /*30b0*/  USEL UR9, UR12, 0x1, UP0 ;  /* 0x000000010c097887 */ /* 0x000fc80008000000 */
[----:B------:R-:W-:-:S04]  /*30c0*/  UIADD3 UR9, UR12, -UR9, URZ ;  /* 0x800000090c097290 */ /* 0x000fc8000fffe03f */
[----:B------:R-:W-:-:S06]  /*30d0*/  UISETP.GE.AND UP0, UPT, UR9, 0x1, UPT ;  /* 0x000000010900788c */ /* 0x000fcc000bf06270 */
[----:B------:R-:W-:-:S13]  /*30e0*/  PLOP3.LUT P0, PT, PT, PT, UP0, 0x80, 0x0 ;  /* 0x000000000000781c */ /* 0x000fda0003f0f008 */
[----:B------:R-:W-:Y:S05]  /*30f0*/  @!P0 BRA `(.L_x_24) ;  /* 0x0000001000908947 */ /* 0x000fea0003800000 */
[----:B------:R-:W-:Y:S01]  /*3100*/  IMAD.U32 R228, RZ, RZ, UR9 ;  /* 0x00000009ffe47e24 */ /* 0x000fe2000f8e00ff */
[----:B------:R-:W-:Y:S01]  /*3110*/  UMOV UR17, UR5 ;  /* 0x0000000500117c82 */ /* 0x000fe20008000000 */
[----:B------:R-:W-:-:S05]  /*3120*/  ULDC UR24, c[0x0][0x50c] ;  /* 0x0001430000187ab9 */ /* 0x000fca0000000800 */
.L_x_32:
[----:B------:R-:W-:-:S06]  /*3130*/  UISETP.NE.AND UP0, UPT, UR22, 0x3, UPT ;  /* 0x000000031600788c */ /* 0x000fcc000bf05270 */
[----:B------:R-:W-:-:S13]  /*3140*/  PLOP3.LUT P1, PT, PT, PT, UP0, 0x80, 0x0 ;  /* 0x000000000000781c */ /* 0x000fda0003f2f008 */
[----:B-1---5:R-:W-:Y:S05]  /*3150*/  @!P1 BRA `(.L_x_25) ;  /* 0x0000000000049947 */ /* 0x022fea0003800000 */
[----:B------:R-:W-:Y:S01]  /*3160*/  BPT.TRAP 0x1 ;  /* 0x000000040000795c */ /* 0x000fe20000300000 */
.L_x_25:
[----:B------:R-:W0:Y:S01]  /*3170*/  S2UR UR9, SR_CgaCtaId ;  /* 0x00000000000979c3 */ /* 0x000e220000008800 */
[----:B------:R-:W-:Y:S01]  /*3180*/  UMOV UR14, 0x400 ;  /* 0x00000400000e7882 */ /* 0x000fe20000000000 */
[----:B------:R-:W-:Y:S01]  /*3190*/  SHF.L.U32 R229, R227, 0x1f, RZ ;  /* 0x0000001fe3e57819 */ /* 0x000fe200000006ff */
[----:B0-----:R-:W-:-:S04]  /*31a0*/  ULEA UR14, UR9, UR14, 0x18 ;  /* 0x0000000e090e7291 */ /* 0x001fc8000f8ec03f */
[----:B------:R-:W-:-:S09]  /*31b0*/  ULEA UR9, UR16, UR14, 0x3 ;  /* 0x0000000e10097291 */ /* 0x000fd2000f8e183f */
[----:B------:R0:W1:Y:S01]  /*31c0*/  SYNCS.PHASECHK.TRANS64.TRYWAIT P0, [UR9], R229 ;  /* 0x000000e5ff0075a7 */ /* 0x0000620008000149 */
[----:B------:R-:W-:Y:S05]  /*31d0*/  @!P1 BRA `(.L_x_26) ;  /* 0x0000000000049947 */ /* 0x000fea0003800000 */
[----:B------:R-:W-:Y:S01]  /*31e0*/  BPT.TRAP 0x1 ;  /* 0x000000040000795c */ /* 0x000fe20000300000 */
.L_x_26:
[----:B-1----:R-:W-:Y:S05]  /*31f0*/  @P0 BRA `(.L_x_27) ;  /* 0x0000000000080947 */ /* 0x002fea0003800000 */
[----:B------:R-:W1:Y:S02]  /*3200*/  SYNCS.PHASECHK.TRANS64.TRYWAIT P0, [UR9], R229 ;  /* 0x000000e5ff0075a7 */ /* 0x000e640008000149 */
[----:B-1----:R-:W-:Y:S05]  /*3210*/  @!P0 BRA `(.L_x_28) ;  /* 0x000000d800c08947 */ /* 0x002fea0003800000 */
.L_x_27:
[----:B------:R-:W-:Y:S01]  /*3220*/  UIADD3 UR9, UR14, 0x12200, URZ ;  /* 0x000122000e097890 */ /* 0x000fe2000fffe03f */
[----:B------:R-:W-:Y:S01]  /*3230*/  WARPGROUP.ARRIVE ;  /* 0x00000000000079c5 */ /* 0x000fe20000000000 */
[----:B------:R-:W-:Y:S02]  /*3240*/  UISETP.NE.AND UP0, UPT, UR7, URZ, UPT ;  /* 0x0000003f0700728c */ /* 0x000fe4000bf05270 */
[----:B------:R-:W-:Y:S02]  /*3250*/  USHF.R.U32.HI UR9, URZ, 0x4, UR9 ;  /* 0x000000043f097899 */ /* 0x000fe40008011609 */
[----:B------:R-:W-:Y:S02]  /*3260*/  USEL UR8, UR8, URZ, !UP0 ;  /* 0x0000003f08087287 */ /* 0x000fe4000c000000 */
[----:B------:R-:W-:Y:S02]  /*3270*/  ULOP3.LUT UR9, UR9, 0x3fff, URZ, 0xc0, !UPT ;  /* 0x00003fff09097892 */ /* 0x000fe4000f8ec03f */
[----:B------:R-:W-:-:S02]  /*3280*/  ULOP3.LUT UR7, UR15, 0x10000, URZ, 0xfc, !UPT ;  /* 0x000100000f077892 */ /* 0x000fc4000f8efc3f */
[----:B------:R-:W-:Y:S02]  /*3290*/  ULOP3.LUT UR9, UR9, 0x10000, URZ, 0xfc, !UPT ;  /* 0x0001000009097892 */ /* 0x000fe4000f8efc3f */
[----:B------:R-:W-:Y:S02]  /*32a0*/  UISETP.NE.U32.AND UP0, UPT, UR8, URZ, UPT ;  /* 0x0000003f0800728c */ /* 0x000fe4000bf05070 */
[----:B------:R-:W-:Y:S02]  /*32b0*/  ULEA UR8, UR16, UR7, 0x8 ;  /* 0x0000000710087291 */ /* 0x000fe4000f8e403f */
[----:B------:R-:W-:Y:S01]  /*32c0*/  ULEA UR10, UR16, UR9, 0x9 ;  /* 0x00000009100a7291 */ /* 0x000fe2000f8e483f */
[----:B------:R-:W-:Y:S02]  /*32d0*/  UMOV UR11, 0xc0000010 ;  /* 0xc0000010000b7882 */ /* 0x000fe40000000000 */
[----:B------:R-:W-:Y:S01]  /*32e0*/  UMOV UR9, 0xc0000010 ;  /* 0xc000001000097882 */ /* 0x000fe20000000000 */
[----:B------:R-:W-:-:S05]  /*32f0*/  UIADD3 UR6, UR6, 0x1, URZ ;  /* 0x0000000106067890 */ /* 0x000fca000fffe03f */
[----:B------:R-:W-:Y:S01]  /*3300*/  QGMMA.64x256x32.F32.E5M2.E5M2 R24, gdesc[UR8], R24, UP0, gsb0 ;  /* 0x03e00000081879f3 */ /* 0x000fe2000b803818 */
[----:B------:R-:W-:-:S04]  /*3310*/  UISETP.NE.AND UP0, UPT, UR6, UR24, UPT ;  /* 0x000000180600728c */ /* 0x000fc8000bf05270 */
[----:B------:R-:W-:-:S06]  /*3320*/  USEL UR7, URZ, 0x1, UP0 ;  /* 0x000000013f077887 */ /* 0x000fcc0008000000 */
[----:B------:R-:W-:Y:S01]  /*3330*/  ISETP.NE.AND P0, PT, RZ, UR7, PT ;  /* 0x00000007ff007c0c */ /* 0x000fe2000bf05270 */
[----:B------:R-:W-:-:S12]  /*3340*/  WARPGROUP.DEPBAR.LE gsb0, 0x1 ;  /* 0x00008000000079c5 */ /* 0x000fd80000010100 */
[----:B------:R-:W-:Y:S05]  /*3350*/  @!P0 BRA `(.L_x_29) ;  /* 0x0000000c00808947 */ /* 0x000fea0003800000 */
[----:B------:R-:W-:Y:S02]  /*3360*/  WARPGROUP.DEPBAR.LE gsb0, 0x0 ;  /* 0x00008000000079c5 */ /* 0x000fe40000010000 */
[----:B------:R-:W-:-:S01]  /*3370*/  FADD R226, R24, R226 ;  /* 0x000000e218e27221 */ /* 0x000fc20000000000 */
[----:B------:R-:W-:Y:S01]  /*3380*/  FADD R225, R25, R225 ;  /* 0x000000e119e17221 */ /* 0x000fe20000000000 */
[----:B------:R1:W-:Y:S01]  /*3390*/  STL [R1+0x90], R227 ;  /* 0x000090e301007387 */ /* 0x0003e20000100800 */
[----:B------:R-:W-:-:S01]  /*33a0*/  FADD R224, R26, R224 ;  /* 0x000000e01ae07221 */ /* 0x000fc20000000000 */
[----:B------:R-:W-:Y:S01]  /*33b0*/  FADD R223, R27, R223 ;  /* 0x000000df1bdf7221 */ /* 0x000fe20000000000 */
[----:B------:R-:W-:-:S01]  /*33c0*/  FADD R222, R28, R222 ;  /* 0x000000de1cde7221 */ /* 0x000fc20000000000 */
[----:B------:R-:W-:Y:S01]  /*33d0*/  FADD R221, R29, R221 ;  /* 0x000000dd1ddd7221 */ /* 0x000fe20000000000 */
[----:B-1----:R-:W3:Y:S04]  /*33e0*/  LDL.LU R227, [R1+0x30] ;  /* 0x0000300001e37983 */ /* 0x002ee80000300800 */
[----:B------:R1:W-:Y:S01]  /*33f0*/  STL [R1+0x94], R226 ;  /* 0x000094e201007387 */ /* 0x0003e20000100800 */
[----:B------:R-:W-:-:S01]  /*3400*/  FADD R220, R30, R220 ;  /* 0x000000dc1edc7221 */ /* 0x000fc20000000000 */
[----:B------:R-:W-:-:S02]  /*3410*/  FADD R219, R31, R219 ;  /* 0x000000db1fdb7221 */ /* 0x000fc40000000000 */
[----:B-1----:R-:W4:Y:S04]  /*3420*/  LDL.LU R226, [R1+0x2c] ;  /* 0x00002c0001e27983 */ /* 0x002f280000300800 */
[----:B------:R1:W-:Y:S01]  /*3430*/  STL [R1+0x98], R225 ;  /* 0x000098e101007387 */ /* 0x0003e20000100800 */
[----:B------:R-:W-:-:S03]  /*3440*/  FADD R218, R32, R218 ;  /* 0x000000da20da7221 */ /* 0x000fc60000000000 */
[----:B-1----:R-:W2:Y:S04]  /*3450*/  LDL.LU R225, [R1+0x28] ;  /* 0x0000280001e17983 */ /* 0x002ea80000300800 */
        /* <DEDUP_REMOVED lines=9> */
[----:B------:R1:W-:Y:S04]  /*34f0*/  STL [R1+0xa8], R221 ;  /* 0x0000a8dd01007387 */ /* 0x0003e80000100800 */
        /* <DEDUP_REMOVED lines=12> */
[----:B-1----:R-:W2:Y:S01]  /*35c0*/  LDL.LU R215, [R1] ;  /* 0x0000000001d77983 */ /* 0x002ea20000300800 */
[----:B------:R-:W-:-:S01]  /*35d0*/  FADD R214, R36, R214 ;  /* 0x000000d624d67221 */ /* 0x000fc20000000000 */
[----:B------:R-:W-:Y:S01]  /*35e0*/  FADD R213, R37, R213 ;  /* 0x000000d525d57221 */ /* 0x000fe20000000000 */
[----:B------:R-:W-:-:S01]  /*35f0*/  FADD R212, R38, R212 ;  /* 0x000000d426d47221 */ /* 0x000fc20000000000 */
[----:B------:R-:W-:Y:S01]  /*3600*/  FADD R211, R39, R211 ;  /* 0x000000d327d37221 */ /* 0x000fe20000000000 */
[----:B------:R-:W-:-:S01]  /*3610*/  FADD R210, R40, R210 ;  /* 0x000000d228d27221 */ /* 0x000fc20000000000 */
[----:B------:R-:W-:Y:S01]  /*3620*/  STL [R1+0xc4], R214 ;  /* 0x0000c4d601007387 */ /* 0x000fe20000100800 */
        /* <DEDUP_REMOVED lines=11> */
[----:B------:R1:W-:Y:S01]  /*36e0*/  STL [R1+0xd0], R211 ;  /* 0x0000d0d301007387 */ /* 0x0003e20000100800 */
[----:B------:R-:W-:-:S01]  /*36f0*/  FADD R200, R50, R200 ;  /* 0x000000c832c87221 */ /* 0x000fc20000000000 */
[----:B------:R-:W-:Y:S01]  /*3700*/  FADD R199, R51, R199 ;  /* 0x000000c733c77221 */ /* 0x000fe20000000000 */
        /* <DEDUP_REMOVED lines=69> */
[----:B-----5:R-:W-:Y:S01]  /*3b60*/  FADD R0, R121, R0 ;  /* 0x0000000079007221 */ /* 0x020fe20000000000 */
[----:B---3--:R-:W-:-:S01]  /*3b70*/  FADD R227, R134, R227 ;  /* 0x000000e386e37221 */ /* 0x008fc20000000000 */
[----:B----4-:R-:W-:Y:S01]  /*3b80*/  FADD R226, R133, R226 ;  /* 0x000000e285e27221 */ /* 0x010fe20000000000 */
[----:B--2---:R-:W-:-:S01]  /*3b90*/  FADD R225, R132, R225 ;  /* 0x000000e184e17221 */ /* 0x004fc20000000000 */
        /* <DEDUP_REMOVED lines=9> */
[----:B------:R-:W-:-:S05]  /*3c30*/  FADD R215, R122, R215 ;  /* 0x000000d77ad77221 */ /* 0x000fca0000000000 */
[----:B------:R2:W-:Y:S04]  /*3c40*/  STL [R1], R215 ;  /* 0x000000d701007387 */ /* 0x0005e80000100800 */
[----:B------:R3:W-:Y:S04]  /*3c50*/  STL [R1+0x4], R216 ;  /* 0x000004d801007387 */ /* 0x0007e80000100800 */
        /* <DEDUP_REMOVED lines=8> */
[----:B-1----:R-:W4:Y:S04]  /*3ce0*/  LDL.LU R211, [R1+0x34] ;  /* 0x0000340001d37983 */ /* 0x002f280000300800 */
[----:B------:R1:W-:Y:S04]  /*3cf0*/  STL [R1+0x28], R225 ;  /* 0x000028e101007387 */ /* 0x0003e80000100800 */
[----:B------:R-:W4:Y:S04]  /*3d00*/  LDL.LU R212, [R1+0x38] ;  /* 0x0000380001d47983 */ /* 0x000f280000300800 */
[----:B------:R1:W-:Y:S04]  /*3d10*/  STL [R1+0x2c], R226 ;  /* 0x00002ce201007387 */ /* 0x0003e80000100800 */
[----:B------:R-:W4:Y:S04]  /*3d20*/  LDL.LU R213, [R1+0x3c] ;  /* 0x00003c0001d57983 */ /* 0x000f280000300800 */
[----:B------:R1:W-:Y:S04]  /*3d30*/  STL [R1+0x30], R227 ;  /* 0x000030e301007387 */ /* 0x0003e80000100800 */
[----:B------:R-:W4:Y:S04]  /*3d40*/  LDL.LU R214, [R1+0x40] ;  /* 0x0000400001d67983 */ /* 0x000f280000300800 */
[----:B--2---:R-:W2:Y:S04]  /*3d50*/  LDL.LU R215, [R1+0x44] ;  /* 0x0000440001d77983 */ /* 0x004ea80000300800 */
[----:B---3--:R-:W3:Y:S04]  /*3d60*/  LDL.LU R216, [R1+0x48] ;  /* 0x0000480001d87983 */ /* 0x008ee80000300800 */
[----:B----4-:R-:W4:Y:S04]  /*3d70*/  LDL.LU R217, [R1+0x4c] ;  /* 0x00004c0001d97983 */ /* 0x010f280000300800 */
[----:B0-----:R-:W4:Y:S04]  /*3d80*/  LDL.LU R218, [R1+0x50] ;  /* 0x0000500001da7983 */ /* 0x001f280000300800 */
[----:B------:R-:W4:Y:S04]  /*3d90*/  LDL.LU R219, [R1+0x54] ;  /* 0x0000540001db7983 */ /* 0x000f280000300800 */
[----:B------:R-:W4:Y:S04]  /*3da0*/  LDL.LU R220, [R1+0x58] ;  /* 0x0000580001dc7983 */ /* 0x000f280000300800 */
[----:B------:R-:W4:Y:S04]  /*3db0*/  LDL.LU R221, [R1+0x5c] ;  /* 0x00005c0001dd7983 */ /* 0x000f280000300800 */
[----:B------:R-:W4:Y:S04]  /*3dc0*/  LDL.LU R222, [R1+0x60] ;  /* 0x0000600001de7983 */ /* 0x000f280000300800 */
[----:B------:R-:W4:Y:S04]  /*3dd0*/  LDL.LU R223, [R1+0x64] ;  /* 0x0000640001df7983 */ /* 0x000f280000300800 */
[----:B------:R-:W4:Y:S04]  /*3de0*/  LDL.LU R224, [R1+0x68] ;  /* 0x0000680001e07983 */ /* 0x000f280000300800 */
[----:B-1----:R-:W4:Y:S04]  /*3df0*/  LDL.LU R225, [R1+0x6c] ;  /* 0x00006c0001e17983 */ /* 0x002f280000300800 */
[----:B------:R-:W4:Y:S04]  /*3e00*/  LDL.LU R226, [R1+0x70] ;  /* 0x0000700001e27983 */ /* 0x000f280000300800 */
[----:B------:R-:W4:Y:S01]  /*3e10*/  LDL.LU R227, [R1+0x74] ;  /* 0x0000740001e37983 */ /* 0x000f220000300800 */
[----:B------:R-:W-:-:S05]  /*3e20*/  FADD R211, R135, R211 ;  /* 0x000000d387d37221 */ /* 0x000fca0000000000 */
[----:B------:R0:W-:Y:S01]  /*3e30*/  STL [R1+0x34], R211 ;  /* 0x000034d301007387 */ /* 0x0001e20000100800 */
[----:B------:R-:W-:-:S03]  /*3e40*/  FADD R212, R136, R212 ;  /* 0x000000d488d47221 */ /* 0x000fc60000000000 */
[----:B0-----:R1:W5:Y:S01]  /*3e50*/  LDL.LU R211, [R1+0xd0] ;  /* 0x0000d00001d37983 */ /* 0x0013620000300800 */
[----:B------:R-:W-:-:S03]  /*3e60*/  FADD R213, R137, R213 ;  /* 0x000000d589d57221 */ /* 0x000fc60000000000 */
[----:B------:R0:W-:Y:S01]  /*3e70*/  STL [R1+0x38], R212 ;  /* 0x000038d401007387 */ /* 0x0001e20000100800 */
[----:B------:R-:W-:-:S01]  /*3e80*/  FADD R214, R138, R214 ;  /* 0x000000d68ad67221 */ /* 0x000fc20000000000 */
[----:B--2---:R-:W-:Y:S02]  /*3e90*/  FADD R215, R139, R215 ;  /* 0x000000d78bd77221 */ /* 0x004fe40000000000 */
[----:B0-----:R1:W5:Y:S01]  /*3ea0*/  LDL.LU R212, [R1+0xcc] ;  /* 0x0000cc0001d47983 */ /* 0x0013620000300800 */
[----:B---3--:R-:W-:-:S03]  /*3eb0*/  FADD R216, R140, R216 ;  /* 0x000000d88cd87221 */ /* 0x008fc60000000000 */
[----:B------:R0:W-:Y:S01]  /*3ec0*/  STL [R1+0x3c], R213 ;  /* 0x00003cd501007387 */ /* 0x0001e20000100800 */
[----:B----4-:R-:W-:-:S03]  /*3ed0*/  FADD R217, R141, R217 ;  /* 0x000000d98dd97221 */ /* 0x010fc60000000000 */
[----:B0-----:R1:W5:Y:S01]  /*3ee0*/  LDL.LU R213, [R1+0xc8] ;  /* 0x0000c80001d57983 */ /* 0x0013620000300800 */
[----:B------:R-:W-:-:S03]  /*3ef0*/  FADD R218, R142, R218 ;  /* 0x000000da8eda7221 */ /* 0x000fc60000000000 */
[----:B------:R0:W-:Y:S01]  /*3f00*/  STL [R1+0x40], R214 ;  /* 0x000040d601007387 */ /* 0x0001e20000100800 */
[----:B------:R-:W-:-:S01]  /*3f10*/  FADD R219, R143, R219 ;  /* 0x000000db8fdb7221 */ /* 0x000fc20000000000 */
[----:B------:R-:W-:Y:S02]  /*3f20*/  FADD R220, R144, R220 ;  /* 0x000000dc90dc7221 */ /* 0x000fe40000000000 */
[----:B0-----:R1:W5:Y:S04]  /*3f30*/  LDL.LU R214, [R1+0xc4] ;  /* 0x0000c40001d67983 */ /* 0x0013680000300800 */
[----:B------:R0:W-:Y:S01]  /*3f40*/  STL [R1+0x44], R215 ;  /* 0x000044d701007387 */ /* 0x0001e20000100800 */
[----:B------:R-:W-:-:S01]  /*3f50*/  FADD R221, R145, R221 ;  /* 0x000000dd91dd7221 */ /* 0x000fc20000000000 */
[----:B------:R-:W-:-:S02]  /*3f60*/  FADD R222, R146, R222 ;  /* 0x000000de92de7221 */ /* 0x000fc40000000000 */
[----:B0-----:R1:W5:Y:S04]  /*3f70*/  LDL.LU R215, [R1+0xc0] ;  /* 0x0000c00001d77983 */ /* 0x0013680000300800 */
[----:B------:R0:W-:Y:S01]  /*3f80*/  STL [R1+0x48], R216 ;  /* 0x000048d801007387 */ /* 0x0001e20000100800 */
[----:B------:R-:W-:-:S03]  /*3f90*/  FADD R223, R147, R223 ;  /* 0x000000df93df7221 */ /* 0x000fc60000000000 */
        /* <DEDUP_REMOVED lines=13> */
[----:B------:R0:W-:Y:S04]  /*4070*/  STL [R1+0x5c], R221 ;  /* 0x00005cdd01007387 */ /* 0x0001e80000100800 */
        /* <DEDUP_REMOVED lines=12> */
[----:B0-----:R1:W5:Y:S01]  /*4140*/  LDL.LU R227, [R1+0x90] ;  /* 0x0000900001e37983 */ /* 0x0013620000300800 */
[----:B------:R-:W-:-:S05]  /*4150*/  UMOV UR6, URZ ;  /* 0x0000003f00067c82 */ /* 0x000fca0008000000 */
.L_x_29:
[----:B------:R-:W-:Y:S05]  /*4160*/  @!P1 BRA `(.L_x_30) ;  /* 0x0000000000049947 */ /* 0x000fea0003800000 */
[----:B------:R-:W-:Y:S01]  /*4170*/  BPT.TRAP 0x1 ;  /* 0x000000040000795c */ /* 0x000fe20000300000 */
.L_x_30:
[----:B------:R3:W-:Y:S04]  /*4180*/  STL [R1+0x94], R2 ;  /* 0x0000940201007387 */ /* 0x0007e80000100800 */
[----:B---3--:R-:W3:Y:S04]  /*4190*/  LDL R2, [R1+0x78] ;  /* 0x0000780001027983 */ /* 0x008ee80000100800 */
[----:B-----5:R4:W-:Y:S04]  /*41a0*/  STL [R1+0x90], R0 ;  /* 0x0000900001007387 */ /* 0x0209e80000100800 */
[----:B----4-:R-:W4:Y:S01]  /*41b0*/  LDL R0, [R1+0x7c] ;  /* 0x00007c0001007983 */ /* 0x010f220000100800 */
[----:B0-----:R-:W-:Y:S01]  /*41c0*/  IMAD.U32 R229, RZ, RZ, UR17 ;  /* 0x00000011ffe57e24 */ /* 0x001fe2000f8e00ff */
[----:B---3--:R-:W-:-:S02]  /*41d0*/  ISETP.NE.AND P0, PT, R2, RZ, PT ;  /* 0x000000ff0200720c */ /* 0x008fc40003f05270 */
[----:B------:R0:W5:Y:S11]  /*41e0*/  LDL.LU R2, [R1+0x94] ;  /* 0x0000940001027983 */ /* 0x0001760000300800 */
[----:B------:R-:W-:-:S05]  /*41f0*/  @P0 LEA R229, R229, UR14, 0x3 ;  /* 0x0000000ee5e50c11 */ /* 0x000fca000f8e18ff */
[----:B------:R-:W-:-:S05]  /*4200*/  @P0 VIADD R229, R229, 0x90 ;  /* 0x00000090e5e50836 */ /* 0x000fca0000000000 */
[----:B----4-:R-:W-:Y:S02]  /*4210*/  @P0 PRMT R229, R0, 0x654, R229 ;  /* 0x0000065400e50816 */ /* 0x010fe400000000e5 */
[----:B------:R0:W5:Y:S01]  /*4220*/  LDL.LU R0, [R1+0x90] ;  /* 0x0000900001007983 */ /* 0x0001620000300800 */
[----:B------:R-:W-:Y:S01]  /*4230*/  UISETP.GT.U32.AND UP0, UPT, UR13, 0x1, UPT ;  /* 0x000000010d00788c */ /* 0x000fe2000bf04070 */
[----:B------:R0:W-:Y:S05]  /*4240*/  @P0 SYNCS.ARRIVE.TRANS64.RED.A1T0 RZ, [R229+URZ], RZ ;  /* 0x000000ffe5ff09a7 */ /* 0x0001ea000810043f */
[----:B------:R-:W-:-:S13]  /*4250*/  PLOP3.LUT P0, PT, PT, PT, UP0, 0x80, 0x0 ;  /* 0x000000000000781c */ /* 0x000fda0003f0f008 */
[----:B0-----:R-:W-:Y:S05]  /*4260*/  @P0 BRA `(.L_x_31) ;  /* 0x0000000000040947 */ /* 0x001fea0003800000 */
[----:B------:R-:W-:Y:S01]  /*4270*/  BPT.TRAP 0x1 ;  /* 0x000000040000795c */ /* 0x000fe20000300000 */
.L_x_31:
[----:B------:R-:W-:Y:S01]  /*4280*/  UIADD3 UR16, UR16, 0x1, URZ ;  /* 0x0000000110107890 */ /* 0x000fe2000fffe03f */
[C---:B------:R-:W-:Y:S01]  /*4290*/  ISETP.GT.AND P0, PT, R228.reuse, 0x1, PT ;  /* 0x00000001e400780c */ /* 0x040fe20003f04270 */
[----:B------:R-:W-:Y:S01]  /*42a0*/  UIADD3 UR17, UR17, 0x1, URZ ;  /* 0x0000000111117890 */ /* 0x000fe2000fffe03f */
[----:B------:R-:W-:Y:S01]  /*42b0*/  VIADD R228, R228, 0xffffffff ;  /* 0xffffffffe4e47836 */ /* 0x000fe20000000000 */
[----:B------:R-:W-:Y:S02]  /*42c0*/  UISETP.NE.AND UP0, UPT, UR16, 0x12, UPT ;  /* 0x000000121000788c */ /* 0x000fe4000bf05270 */
[----:B------:R-:W-:Y:S02]  /*42d0*/  UISETP.NE.AND UP1, UPT, UR17, 0x12, UPT ;  /* 0x000000121100788c */ /* 0x000fe4000bf25270 */
[----:B------:R-:W-:Y:S02]  /*42e0*/  USEL UR8, URZ, 0x1, UP0 ;  /* 0x000000013f087887 */ /* 0x000fe40008000000 */
[----:B------:R-:W-:-:S02]  /*42f0*/  USEL UR16, UR16, URZ, UP0 ;  /* 0x0000003f10107287 */ /* 0x000fc40008000000 */
[----:B------:R-:W-:Y:S02]  /*4300*/  USEL UR17, UR17, URZ, UP1 ;  /* 0x0000003f11117287 */ /* 0x000fe40008800000 */
[----:B------:R-:W-:Y:S01]  /*4310*/  LOP3.LUT R227, R227, UR8, RZ, 0x3c, !PT ;  /* 0x00000008e3e37c12 */ /* 0x000fe2000f8e3cff */
[----:B------:R-:W-:Y:S01]  /*4320*/  UMOV UR8, 0x1 ;  /* 0x0000000100087882 */ /* 0x000fe20000000000 */
[----:B------:R-:W-:Y:S08]  /*4330*/  @P0 BRA `(.L_x_32) ;  /* 0xffffffec007c0947 */ /* 0x000ff0000383ffff */
.L_x_24:
[----:B------:R-:W-:-:S04]  /*4340*/  UISETP.NE.AND UP0, UPT, UR6, URZ, UPT ;  /* 0x0000003f0600728c */ /* 0x000fc8000bf05270 */
[----:B------:R-:W-:-:S06]  /*4350*/  USEL UR6, URZ, 0x1, !UP0 ;  /* 0x000000013f067887 */ /* 0x000fcc000c000000 */
[----:B------:R-:W-:-:S13]  /*4360*/  ISETP.NE.AND P0, PT, RZ, UR6, PT ;  /* 0x00000006ff007c0c */ /* 0x000fda000bf05270 */
[----:B------:R-:W-:Y:S05]  /*4370*/  @!P0 BRA `(.L_x_33) ;  /* 0x0000000c00dc8947 */ /* 0x000fea0003800000 */
[----:B------:R-:W3:Y:S04]  /*4380*/  LDL.LU R227, [R1+0x74] ;  /* 0x0000740001e37983 */ /* 0x000ee80000300800 */
[----:B---3--:R0:W-:Y:S04]  /*4390*/  STL [R1+0x90], R227 ;  /* 0x000090e301007387 */ /* 0x0081e80000100800 */
[----:B0-----:R-:W3:Y:S04]  /*43a0*/  LDL.LU R227, [R1+0x70] ;  /* 0x0000700001e37983 */ /* 0x001ee80000300800 */
        /* <DEDUP_REMOVED lines=55> */
[----:B0-----:R-:W3:Y:S01]  /*4720*/  LDL.LU R227, [R1] ;  /* 0x0000000001e37983 */ /* 0x001ee20000300800 */
[----:B------:R-:W-:-:S02]  /*4730*/  WARPGROUP.DEPBAR.LE gsb0, 0x0 ;  /* 0x00008000000079c5 */ /* 0x000fc40000010000 */
[----:B------:R-:W-:Y:S01]  /*4740*/  FADD R226, R24, R226 ;  /* 0x000000e218e27221 */ /* 0x000fe20000000000 */
        /* <DEDUP_REMOVED lines=95> */
[----:B-----5:R-:W-:Y:S01]  /*4d40*/  FADD R2, R120, R2 ;  /* 0x0000000278027221 */ /* 0x020fe20000000000 */
[----:B------:R-:W-:Y:S01]  /*4d50*/  FADD R0, R121, R0 ;  /* 0x0000000079007221 */ /* 0x000fe20000000000 */
[----:B---3--:R-:W-:-:S05]  /*4d60*/  FADD R227, R122, R227 ;  /* 0x000000e37ae37221 */ /* 0x008fca0000000000 */
[----:B------:R0:W-:Y:S04]  /*4d70*/  STL [R1], R227 ;  /* 0x000000e301007387 */ /* 0x0001e80000100800 */
[----:B0-----:R-:W3:Y:S02]  /*4d80*/  LDL.LU R227, [R1+0x100] ;  /* 0x0001000001e37983 */ /* 0x001ee40000300800 */
[----:B---3--:R-:W-:-:S05]  /*4d90*/  FADD R227, R123, R227 ;  /* 0x000000e37be37221 */ /* 0x008fca0000000000 */
[----:B------:R0:W-:Y:S04]  /*4da0*/  STL [R1+0x4], R227 ;  /* 0x000004e301007387 */ /* 0x0001e80000100800 */
        /* <DEDUP_REMOVED lines=83> */
[----:B------:R0:W-:Y:S02]  /*52e0*/  STL [R1+0x74], R227 ;  /* 0x000074e301007387 */ /* 0x0001e40000100800 */
.L_x_33:
[----:B------:R-:W-:Y:S02]  /*52f0*/  WARPGROUP.DEPBAR.LE gsb0, 0x0 ;  /* 0x00008000000079c5 */ /* 0x000fe40000010000 */
[----:B------:R-:W3:Y:S02]  /*5300*/  LDC R24, c[0x0][0x28c] ;  /* 0x0000a300ff187b82 */ /* 0x000ee40000000800 */
[----:B---3--:R-:W-:-:S13]  /*5310*/  ISETP.GE.AND P0, PT, R24, 0x1, PT ;  /* 0x000000011800780c */ /* 0x008fda0003f06270 */
[----:B------:R-:W-:Y:S05]  /*5320*/  @!P0 BRA `(.L_x_34) ;  /* 0x0000000000648947 */ /* 0x000fea0003800000 */
[----:B------:R-:W-:-:S06]  /*5330*/  UISETP.NE.AND UP0, UPT, UR22, 0x3, UPT ;  /* 0x000000031600788c */ /* 0x000fcc000bf05270 */
[----:B------:R-:W-:-:S13]  /*5340*/  PLOP3.LUT P0, PT, PT, PT, UP0, 0x80, 0x0 ;  /* 0x000000000000781c */ /* 0x000fda0003f0f008 */
[----:B------:R-:W-:Y:S05]  /*5350*/  @!P0 BRA `(.L_x_35) ;  /* 0x0000000000048947 */ /* 0x000fea0003800000 */
[----:B------:R-:W-:Y:S01]  /*5360*/  BPT.TRAP 0x1 ;  /* 0x000000040000795c */ /* 0x000fe20000300000 */
.L_x_35:
[----:B0-----:R-:W3:Y:S01]  /*5370*/  LDL R227, [R1+0x78] ;  /* 0x0000780001e37983 */ /* 0x001ee20000100800 */
[----:B------:R-:W-:Y:S01]  /*5380*/  BSSY B0, `(.L_x_36) ;  /* 0x000000f000007945 */ /* 0x000fe20003800000 */
[----:B---3--:R-:W-:-:S13]  /*5390*/  ISETP.NE.AND P0, PT, R227, RZ, PT ;  /* 0x000000ffe300720c */ /* 0x008fda0003f05270 */
[----:B------:R-:W-:Y:S05]  /*53a0*/  @!P0 BRA `(.L_x_37) ;  /* 0x0000000000308947 */ /* 0x000fea0003800000 */
[----:B------:R-:W3:Y:S01]  /*53b0*/  LDL R227, [R1+0x7c] ;  /* 0x00007c0001e37983 */ /* 0x000ee20000100800 */
[----:B------:R-:W-:-:S04]  /*53c0*/  UISETP.LT.AND UP0, UPT, UR12, 0x1, UPT ;  /* 0x000000010c00788c */ /* 0x000fc8000bf01270 */
[----:B------:R-:W-:-:S04]  /*53d0*/  USEL UR8, UR12, 0x1, UP0 ;  /* 0x000000010c087887 */ /* 0x000fc80008000000 */
[----:B------:R-:W-:-:S04]  /*53e0*/  UIADD3 UR8, UR5, UR12, -UR8 ;  /* 0x0000000c05087290 */ /* 0x000fc8000fffe808 */
[----:B------:R-:W-:-:S04]  /*53f0*/  UIMAD.WIDE.U32 UR6, UR8, 0x38e38e39, URZ ;  /* 0x38e38e39080678a5 */ /* 0x000fc8000f8e003f */
[----:B------:R-:W-:-:S04]  /*5400*/  USHF.R.U32.HI UR6, URZ, 0x2, UR7 ;  /* 0x000000023f067899 */ /* 0x000fc80008011607 */
[----:B------:R-:W-:-:S04]  /*5410*/  UIMAD UR8, UR6, -0x12, UR8 ;  /* 0xffffffee060878a4 */ /* 0x000fc8000f8e0208 */
[----:B------:R-:W-:-:S04]  /*5420*/  ULEA UR8, UR8, UR14, 0x3 ;  /* 0x0000000e08087291 */ /* 0x000fc8000f8e183f */
[----:B------:R-:W-:-:S06]  /*5430*/  UIADD3 UR8, UR8, 0x90, URZ ;  /* 0x0000009008087890 */ /* 0x000fcc000fffe03f */
[----:B------:R-:W-:-:S05]  /*5440*/  IMAD.U32 R24, RZ, RZ, UR8 ;  /* 0x00000008ff187e24 */ /* 0x000fca000f8e00ff */
[----:B---3--:R-:W-:-:S04]  /*5450*/  PRMT R24, R227, 0x654, R24 ;  /* 0x00000654e3187816 */ /* 0x008fc80000000018 */
[----:B------:R0:W-:Y:S03]  /*5460*/  SYNCS.ARRIVE.TRANS64.RED.A1T0 RZ, [R24+URZ], RZ ;  /* 0x000000ff18ff79a7 */ /* 0x0001e6000810043f */
.L_x_37:
[----:B------:R-:W-:Y:S05]  /*5470*/  BSYNC B0 ;  /* 0x0000000000007941 */ /* 0x000fea0003800000 */
.L_x_36:
[----:B------:R-:W-:-:S06]  /*5480*/  UISETP.GT.U32.AND UP0, UPT, UR13, 0x1, UPT ;  /* 0x000000010d00788c */ /* 0x000fcc000bf04070 */
[----:B------:R-:W-:-:S13]  /*5490*/  PLOP3.LUT P0, PT, PT, PT, UP0, 0x80, 0x0 ;  /* 0x000000000000781c */ /* 0x000fda0003f0f008 */
[----:B------:R-:W-:Y:S05]  /*54a0*/  @P0 BRA `(.L_x_34) ;  /* 0x0000000000040947 */ /* 0x000fea0003800000 */
[----:B------:R-:W-:Y:S01]  /*54b0*/  BPT.TRAP 0x1 ;  /* 0x000000040000795c */ /* 0x000fe20000300000 */
.L_x_34:
[----:B-----5:R3:W-:Y:S01]  /*54c0*/  STL [R1+0x94], R2 ;  /* 0x0000940201007387 */ /* 0x0207e20000100800 */
[----:B------:R-:W4:Y:S01]  /*54d0*/  LDC R28, c[0x0][0x288] ;  /* 0x0000a200ff1c7b82 */ /* 0x000f220000000800 */
[----:B------:R-:W-:Y:S02]  /*54e0*/  UIADD3 UR9, UR12, UR5, URZ ;  /* 0x000000050c097290 */ /* 0x000fe4000fffe03f */
[----:B------:R0:W-:Y:S01]  /*54f0*/  STL [R1+0x90], R0 ;  /* 0x0000900001007387 */ /* 0x0001e20000100800 */
[----:B------:R-:W-:Y:S01]  /*5500*/  USHF.R.S32.HI UR10, URZ, 0x1f, UR23 ;  /* 0x0000001f3f0a7899 */ /* 0x000fe20008011417 */
[----:B------:R-:W-:Y:S01]  /*5510*/  ULDC.64 UR14, c[0x0][0x5d0] ;  /* 0x00017400000e7ab9 */ /* 0x000fe20000000a00 */
[----:B------:R-:W-:Y:S01]  /*5520*/  ULDC UR11, c[0x0][0x284] ;  /* 0x0000a100000b7ab9 */ /* 0x000fe20000000800 */
[----:B---3--:R-:W3:Y:S01]  /*5530*/  S2R R2, SR_TID.X ;  /* 0x0000000000027919 */ /* 0x008ee20000002100 */
[----:B0-----:R-:W2:Y:S04]  /*5540*/  LDL.LU R0, [R1+0x88] ;  /* 0x0000880001007983 */ /* 0x001ea80000300800 */
[----:B------:R-:W4:Y:S01]  /*5550*/  LDL.LU R227, [R1+0x8c] ;  /* 0x00008c0001e37983 */ /* 0x000f220000300800 */
[----:B------:R-:W-:-:S02]  /*5560*/  UISETP.GT.U32.AND UP0, UPT, UR9, 0x11, UPT ;  /* 0x000000110900788c */ /* 0x000fc4000bf04070 */
[----:B------:R-:W-:Y:S01]  /*5570*/  UISETP.GE.U32.AND UP1, UPT, UR12, 0x12, UPT ;  /* 0x000000120c00788c */ /* 0x000fe2000bf26070 */
[--C-:B---3--:R-:W-:Y:S02]  /*5580*/  SHF.R.U32.HI R24, RZ, 0x2, R2.reuse ;  /* 0x00000002ff187819 */ /* 0x108fe40000011602 */
[----:B------:R-:W-:Y:S02]  /*5590*/  LOP3.LUT R26, R2, 0x60, RZ, 0xc0, !PT ;  /* 0x00000060021a7812 */ /* 0x000fe400078ec0ff */
[----:B------:R-:W-:Y:S02]  /*55a0*/  SHF.R.U32.HI R27, RZ, 0x7, R2 ;  /* 0x00000007ff1b7819 */ /* 0x000fe40000011602 */
[----:B------:R-:W-:Y:S02]  /*55b0*/  LOP3.LUT R25, R24, 0x7, RZ, 0xc0, !PT ;  /* 0x0000000718197812 */ /* 0x000fe400078ec0ff */
[----:B------:R-:W-:Y:S02]  /*55c0*/  SHF.R.U32.HI R26, RZ, 0x1, R26 ;  /* 0x00000001ff1a7819 */ /* 0x000fe4000001161a */
[----:B------:R-:W-:-:S02]  /*55d0*/  LOP3.LUT R24, R27, 0x1, RZ, 0xc0, !PT ;  /* 0x000000011b187812 */ /* 0x000fc400078ec0ff */
[----:B------:R-:W-:-:S03]  /*55e0*/  IADD3 R29, RZ, -R26, -R25 ;  /* 0x8000001aff1d7210 */ /* 0x000fc60007ffe819 */
[C---:B------:R-:W-:Y:S02]  /*55f0*/  IMAD.SHL.U32 R30, R24.reuse, 0x40, RZ ;  /* 0x00000040181e7824 */ /* 0x040fe400078e00ff */
[----:B------:R-:W-:Y:S02]  /*5600*/  IMAD R29, R24, -0x40, R29 ;  /* 0xffffffc0181d7824 */ /* 0x000fe400078e021d */
[----:B------:R-:W-:Y:S01]  /*5610*/  IMAD.SHL.U32 R24, R2, 0x2, RZ ;  /* 0x0000000202187824 */ /* 0x000fe200078e00ff */
[----:B------:R-:W-:-:S04]  /*5620*/  LOP3.LUT R27, R30, 0x40, R25, 0xe2, !PT ;  /* 0x000000401e1b7812 */ /* 0x000fc800078ee219 */
[----:B------:R-:W-:Y:S02]  /*5630*/  LOP3.LUT R30, R24, 0x6, RZ, 0xc0, !PT ;  /* 0x00000006181e7812 */ /* 0x000fe400078ec0ff */
[----:B------:R-:W-:Y:S02]  /*5640*/  LOP3.LUT R24, R2, 0x3, RZ, 0xc0, !PT ;  /* 0x0000000302187812 */ /* 0x000fe400078ec0ff */
[----:B------:R0:W5:Y:S01]  /*5650*/  LDL.LU R2, [R1+0x94] ;  /* 0x0000940001027983 */ /* 0x0001620000300800 */
[----:B------:R-:W-:Y:S01]  /*5660*/  UIMAD.WIDE.U32 UR6, UR9, 0x38e38e39, URZ ;  /* 0x38e38e39090678a5 */ /* 0x000fe2000f8e003f */
[----:B--2---:R-:W-:Y:S01]  /*5670*/  PRMT R30, R30, 0x6540, R0 ;  /* 0x000065401e1e7816 */ /* 0x004fe20000000000 */
[----:B------:R-:W-:Y:S02]  /*5680*/  IMAD.SHL.U32 R35, R0, 0x100, RZ ;  /* 0x0000010000237824 */ /* 0x000fe400078e00ff */
[----:B------:R0:W5:Y:S01]  /*5690*/  LDL.LU R0, [R1+0x90] ;  /* 0x0000900001007983 */ /* 0x0001620000300800 */
[----:B----4-:R-:W-:Y:S01]  /*56a0*/  IMAD R34, R24, -0x2, R28 ;  /* 0xfffffffe18227824 */ /* 0x010fe200078e021c */
[----:B------:R-:W-:Y:S01]  /*56b0*/  UIMAD UR5, UR10, UR14, URZ ;  /* 0x0000000e0a0572a4 */ /* 0x000fe2000f8e023f */
[----:B------:R-:W-:Y:S01]  /*56c0*/  ISETP.GE.AND P0, PT, R35, R28, PT ;  /* 0x0000001c2300720c */ /* 0x000fe20003f06270 */
[C---:B------:R-:W-:Y:S01]  /*56d0*/  IMAD.SHL.U32 R28, R227.reuse, 0x80, RZ ;  /* 0x00000080e31c7824 */ /* 0x040fe200078e00ff */
[----:B------:R-:W-:Y:S01]  /*56e0*/  UISETP.LT.U32.AND UP0, UPT, UR12, 0x12, UP0 ;  /* 0x000000120c00788c */ /* 0x000fe20008701070 */
[--C-:B------:R-:W-:Y:S01]  /*56f0*/  SHF.R.S32.HI R31, RZ, 0x1f, R30.reuse ;  /* 0x0000001fff1f7819 */ /* 0x100fe2000001141e */
[----:B------:R-:W-:Y:S01]  /*5700*/  UIMAD UR8, UR23, UR15, UR5 ;  /* 0x0000000f170872a4 */ /* 0x000fe2000f8e0205 */
[----:B------:R-:W-:Y:S01]  /*5710*/  IMAD.U32 R25, RZ, RZ, UR14 ;  /* 0x0000000eff197e24 */ /* 0x000fe2000f8e00ff */
[C---:B------:R-:W-:Y:S01]  /*5720*/  ISETP.GE.OR P0, PT, R28.reuse, UR11, P0 ;  /* 0x0000000b1c007c0c */ /* 0x040fe20008706670 */
[----:B------:R-:W-:Y:S01]  /*5730*/  USEL UR5, URZ, 0x1, !UP0 ;  /* 0x000000013f057887 */ /* 0x000fe2000c000000 */
[----:B------:R-:W-:Y:S01]  /*5740*/  IMAD.WIDE R32, R227, 0x80, RZ ;  /* 0x00000080e3207825 */ /* 0x000fe200078e02ff */
[----:B------:R-:W-:Y:S01]  /*5750*/  USHF.R.U32.HI UR6, URZ, 0x2, UR7 ;  /* 0x000000023f067899 */ /* 0x000fe20008011607 */
[----:B------:R-:W-:Y:S01]  /*5760*/  IADD3 R38, -R28, UR11, R29 ;  /* 0x0000000b1c267c10 */ /* 0x000fe2000fffe11d */
[----:B------:R-:W-:Y:S01]  /*5770*/  ULOP3.LUT UR4, UR4, UR5, URZ, 0x3c, !UPT ;  /* 0x0000000504047292 */ /* 0x000fe2000f8e3c3f */
[----:B------:R-:W-:Y:S01]  /*5780*/  IMAD.WIDE.U32 R24, R25, UR23, R30 ;  /* 0x0000001719187c25 */ /* 0x000fe2000f8e001e */
[----:B------:R-:W-:Y:S01]  /*5790*/  UIMAD UR5, UR6, -0x12, UR9 ;  /* 0xffffffee060578a4 */ /* 0x000fe2000f8e0209 */
[----:B------:R-:W-:Y:S01]  /*57a0*/  LOP3.LUT R39, R32, R27, R26, 0xfe, !PT ;  /* 0x0000001b20277212 */ /* 0x000fe200078efe1a */
[----:B------:R-:W-:Y:S01]  /*57b0*/  @UP1 ULOP3.LUT UR4, UR4, 0x1, UR6, 0x78, !UPT ;  /* 0x0000000104041892 */ /* 0x000fe2000f8e7806 */
[----:B------:R-:W-:-:S02]  /*57c0*/  VIADD R25, R25, UR8 ;  /* 0x0000000819197c36 */ /* 0x000fc40008000000 */
[----:B------:R-:W-:Y:S02]  /*57d0*/  IMAD.IADD R35, R34, 0x1, -R35 ;  /* 0x0000000122237824 */ /* 0x000fe400078e0a23 */
[----:B------:R-:W-:Y:S01]  /*57e0*/  IMAD.MOV.U32 R34, RZ, RZ, -0x1 ;  /* 0xffffffffff227424 */ /* 0x000fe200078e00ff */
[----:B0-----:R-:W-:Y:S06]  /*57f0*/  @P0 BRA `(.L_x_38) ;  /* 0x0000008c00980947 */ /* 0x001fec0003800000 */
[----:B------:R-:W0:Y:S01]  /*5800*/  LDC.64 R28, c[0x0][0x5c8] ;  /* 0x00017200ff1c7b82 */ /* 0x000e220000000a00 */
[----:B------:R-:W-:Y:S01]  /*5810*/  ULDC.64 UR6, c[0x0][0x5c0] ;  /* 0x0001700000067ab9 */ /* 0x000fe20000000a00 */
[----:B------:R-:W-:Y:S01]  /*5820*/  BSSY B0, `(.L_x_38) ;  /* 0x00008e3000007945 */ /* 0x000fe20003800000 */
[-C--:B0-----:R-:W-:Y:S02]  /*5830*/  IMAD R26, R33, R28.reuse, RZ ;  /* 0x0000001c211a7224 */ /* 0x081fe400078e02ff */
[----:B------:R-:W-:-:S04]  /*5840*/  IMAD.WIDE.U32 R24, R39, R28, R24 ;  /* 0x0000001c27187225 */ /* 0x000fc800078e0018 */
[----:B------:R-:W-:Y:S01]  /*5850*/  IMAD R27, R39, R29, R26 ;  /* 0x0000001d271b7224 */ /* 0x000fe200078e021a */
[----:B------:R-:W-:Y:S02]  /*5860*/  LEA R26, P0, R28, R24, 0x3 ;  /* 0x000000181c1a7211 */ /* 0x000fe400078018ff */
[----:B------:R-:W-:Y:S01]  /*5870*/  IADD3 R24, P1, R24, UR6, RZ ;  /* 0x0000000618187c10 */ /* 0x000fe2000ff3e0ff */
[----:B------:R-:W-:Y:S01]  /*5880*/  IMAD.IADD R27, R25, 0x1, R27 ;  /* 0x00000001191b7824 */ /* 0x000fe200078e021b */
[----:B------:R-:W-:-:S04]  /*5890*/  IADD3 R26, P3, R26, UR6, RZ ;  /* 0x000000061a1a7c10 */ /* 0x000fc8000ff7e0ff */
[----:B------:R-:W-:Y:S02]  /*58a0*/  LEA.HI.X R28, R28, R27, R29, 0x3, P0 ;  /* 0x0000001b1c1c7211 */ /* 0x000fe400000f1c1d */
[----:B------:R-:W-:Y:S02]  /*58b0*/  FSETP.NEU.AND P0, PT, RZ, UR21, PT ;  /* 0x00000015ff007c0b */ /* 0x000fe4000bf0d000 */
[----:B------:R-:W-:Y:S02]  /*58c0*/  IADD3.X R25, R27, UR7, RZ, P1, !PT ;  /* 0x000000071b197c10 */ /* 0x000fe40008ffe4ff */
[----:B------:R-:W-:-:S09]  /*58d0*/  IADD3.X R27, R28, UR7, RZ, P3, !PT ;  /* 0x000000071c1b7c10 */ /* 0x000fd20009ffe4ff */
[----:B------:R-:W-:Y:S05]  /*58e0*/  @!P0 BRA `(.L_x_39) ;  /* 0x0000006800d88947 */ /* 0x000fea0003800000 */
[----:B------:R-:W-:Y:S01]  /*58f0*/  ULDC.64 UR8, c[0x0][0x5b8] ;  /* 0x00016e0000087ab9 */ /* 0x000fe20000000a00 */
[----:B------:R-:W-:Y:S01]  /*5900*/  ISETP.GE.AND P0, PT, R38, 0x1, PT ;  /* 0x000000012600780c */ /* 0x000fe20003f06270 */
[----:B------:R-:W-:Y:S02]  /*5910*/  UIMAD UR6, UR10, UR8, URZ ;  /* 0x000000080a0672a4 */ /* 0x000fe4000f8e023f */
[----:B------:R-:W-:Y:S01]  /*5920*/  IMAD.U32 R29, RZ, RZ, UR8 ;  /* 0x00000008ff1d7e24 */ /* 0x000fe2000f8e00ff */
[----:B------:R-:W-:Y:S01]  /*5930*/  BSSY B1, `(.L_x_40) ;  /* 0x000000f000017945 */ /* 0x000fe20003800000 */
[----:B------:R-:W-:Y:S01]  /*5940*/  ISETP.LT.OR P4, PT, R35, 0x1, !P0 ;  /* 0x000000012300780c */ /* 0x000fe20004781670 */
[----:B------:R-:W-:Y:S02]  /*5950*/  UIMAD UR6, UR23, UR9, UR6 ;  /* 0x00000009170672a4 */ /* 0x000fe4000f8e0206 */
[----:B------:R-:W-:Y:S01]  /*5960*/  IMAD.WIDE.U32 R30, R29, UR23, R30 ;  /* 0x000000171d1e7c25 */ /* 0x000fe2000f8e001e */
[----:B------:R-:W-:-:S03]  /*5970*/  ULDC.64 UR8, c[0x0][0x5a8] ;  /* 0x00016a0000087ab9 */ /* 0x000fc60000000a00 */
[----:B------:R-:W-:Y:S01]  /*5980*/  VIADD R31, R31, UR6 ;  /* 0x000000061f1f7c36 */ /* 0x000fe20008000000 */
[----:B------:R-:W-:Y:S02]  /*5990*/  ULDC.64 UR6, c[0x0][0x5b0] ;  /* 0x00016c0000067ab9 */ /* 0x000fe40000000a00 */
[----:B------:R-:W-:Y:S02]  /*59a0*/  IMAD R36, R33, UR6, RZ ;  /* 0x0000000621247c24 */ /* 0x000fe4000f8e02ff */
[----:B------:R-:W-:-:S04]  /*59b0*/  IMAD.WIDE.U32 R28, R39, UR6, R30 ;  /* 0x00000006271c7c25 */ /* 0x000fc8000f8e001e */
[--C-:B------:R-:W-:Y:S01]  /*59c0*/  IMAD R37, R39, UR7, R36.reuse ;  /* 0x0000000727257c24 */ /* 0x100fe2000f8e0224 */
[----:B------:R-:W-:Y:S02]  /*59d0*/  IADD3 R28, P1, R28, UR8, RZ ;  /* 0x000000081c1c7c10 */ /* 0x000fe4000ff3e0ff */
[----:B------:R-:W-:Y:S02]  /*59e0*/  PRMT R36, RZ, 0x7610, R36 ;  /* 0x00007610ff247816 */ /* 0x000fe40000000024 */
[----:B------:R-:W-:Y:S01]  /*59f0*/  IADD3.X R29, R29, UR9, R37, P1, !PT ;  /* 0x000000091d1d7c10 */ /* 0x000fe20008ffe425 */
[----:B------:R-:W-:Y:S08]  /*5a00*/  @P4 BRA `(.L_x_41) ;  /* 0x0000000000044947 */ /* 0x000ff00003800000 */
[----:B------:R0:W5:Y:S02]  /*5a10*/  LDG.E.U8 R36, desc[UR18][R28.64] ;  /* 0x000000121c247981 */ /* 0x000164000c1e1100 */
.L_x_41:
[----:B------:R-:W-:Y:S05]  /*5a20*/  BSYNC B1 ;  /* 0x0000000000017941 */ /* 0x000fea0003800000 */
.L_x_40:
[----:B-----5:R-:W-:Y:S01]  /*5a30*/  LOP3.LUT R36, R36, 0xff, RZ, 0xc0, !PT ;  /* 0x000000ff24247812 */ /* 0x020fe200078ec0ff */
[----:B------:R-:W-:Y:S01]  /*5a40*/  BSSY B1, `(.L_x_42) ;  /* 0x000000b000017945 */ /* 0x000fe20003800000 */
[----:B------:R-:W-:Y:S02]  /*5a50*/  ISETP.LT.OR P3, PT, R35, 0x2, !P0 ;  /* 0x000000022300780c */ /* 0x000fe40004761670 */
[----:B------:R-:W-:-:S05]  /*5a60*/  F2FP.F16.E5M2.UNPACK_B R36, R36 ;  /* 0x00000024ff24723e */ /* 0x000fca00020004ff */
[----:B------:R-:W-:-:S05]  /*5a70*/  HADD2.F32 R36, -RZ, R36.H0_H0 ;  /* 0x20000024ff247230 */ /* 0x000fca0000004100 */
[----:B------:R-:W-:Y:S01]  /*5a80*/  FMUL R37, R36, UR21 ;  /* 0x0000001524257c20 */ /* 0x000fe20008400000 */
[----:B------:R-:W-:-:S03]  /*5a90*/  PRMT R36, RZ, 0x7610, R36 ;  /* 0x00007610ff247816 */ /* 0x000fc60000000024 */
[----:B------:R-:W-:-:S05]  /*5aa0*/  FFMA R37, R226, UR20, R37 ;  /* 0x00000014e2257c23 */ /* 0x000fca0008000025 */
[----:B------:R-:W-:-:S05]  /*5ab0*/  F2FP.SATFINITE.E5M2.F32.PACK_AB_MERGE_C R37, RZ, R37, RZ ;  /* 0x00000025ff25723e */ /* 0x000fca00048060ff */
[----:B------:R2:W-:Y:S01]  /*5ac0*/  @!P4 STG.E.U8 desc[UR18][R24.64], R37 ;  /* 0x000000251800c986 */ /* 0x0005e2000c101112 */
[----:B------:R-:W-:Y:S05]  /*5ad0*/  @P3 BRA `(.L_x_43) ;  /* 0x0000000000043947 */ /* 0x000fea0003800000 */
[----:B------:R3:W5:Y:S02]  /*5ae0*/  LDG.E.U8 R36, desc[UR18][R28.64+0x1] ;  /* 0x000001121c247981 */ /* 0x000764000c1e1100 */
.L_x_43:
[----:B------:R-:W-:Y:S05]  /*5af0*/  BSYNC B1 ;  /* 0x0000000000017941 */ /* 0x000fea0003800000 */
.L_x_42:
[----:B-----5:R-:W-:Y:S01]  /*5b00*/  LOP3.LUT R36, R36, 0xff, RZ, 0xc0, !PT ;  /* 0x000000ff24247812 */ /* 0x020fe200078ec0ff */
[----:B------:R-:W-:Y:S01]  /*5b10*/  BSSY B1, `(.L_x_44) ;  /* 0x0000013000017945 */ /* 0x000fe20003800000 */
[----:B--2---:R-:W-:Y:S02]  /*5b20*/  IADD3 R37, P1, R39, 0x8, RZ ;  /* 0x0000000827257810 */ /* 0x004fe40007f3e0ff */
[----:B------:R-:W-:-:S03]  /*5b30*/  F2FP.F16.E5M2.UNPACK_B R36, R36 ;  /* 0x00000024ff24723e */ /* 0x000fc600020004ff */
[----:B------:R-:W-:Y:S01]  /*5b40*/  IMAD.X R32, RZ, RZ, R33, P1 ;  /* 0x000000ffff207224 */ /* 0x000fe200008e0621 */
[----:B------:R-:W-:Y:S01]  /*5b50*/  ISETP.GE.AND P1, PT, R38, 0x9, PT ;  /* 0x000000092600780c */ /* 0x000fe20003f26270 */
[----:B------:R-:W-:Y:S02]  /*5b60*/  HADD2.F32 R36, -RZ, R36.H0_H0 ;  /* 0x20000024ff247230 */ /* 0x000fe40000004100 */
[----:B------:R-:W-:Y:S01]  /*5b70*/  IMAD R32, R32, UR6, RZ ;  /* 0x0000000620207c24 */ /* 0x000fe2000f8e02ff */
[----:B------:R-:W-:Y:S01]  /*5b80*/  ISETP.LT.OR P5, PT, R35, 0x1, !P1 ;  /* 0x000000012300780c */ /* 0x000fe20004fa1670 */
[----:B------:R-:W-:-:S04]  /*5b90*/  IMAD.WIDE.U32 R30, R37, UR6, R30 ;  /* 0x00000006251e7c25 */ /* 0x000fc8000f8e001e */
[----:B------:R-:W-:Y:S01]  /*5ba0*/  FMUL R36, R36, UR21 ;  /* 0x0000001524247c20 */ /* 0x000fe20008400000 */
[----:B------:R-:W-:-:S03]  /*5bb0*/  IMAD R37, R37, UR7, R32 ;  /* 0x0000000725257c24 */ /* 0x000fc6000f8e0220 */
[----:B------:R-:W-:Y:S01]  /*5bc0*/  FFMA R36, R225, UR20, R36 ;  /* 0x00000014e1247c23 */ /* 0x000fe20008000024 */
[----:B------:R-:W-:Y:S02]  /*5bd0*/  IADD3 R30, P4, R30, UR8, RZ ;  /* 0x000000081e1e7c10 */ /* 0x000fe4000ff9e0ff */
[----:B------:R-:W-:Y:S02]  /*5be0*/  PRMT R32, RZ, 0x7610, R32 ;  /* 0x00007610ff207816 */ /* 0x000fe40000000020 */
[----:B------:R-:W-:Y:S02]  /*5bf0*/  F2FP.SATFINITE.E5M2.F32.PACK_AB_MERGE_C R33, RZ, R36, RZ ;  /* 0x00000024ff21723e */ /* 0x000fe400048060ff */
[----:B------:R-:W-:-:S03]  /*5c00*/  IADD3.X R31, R31, UR9, R37, P4, !PT ;  /* 0x000000091f1f7c10 */ /* 0x000fc6000a7fe425 */
[----:B------:R2:W-:Y:S01]  /*5c10*/  @!P3 STG.E.U8 desc[UR18][R24.64+0x1], R33 ;  /* 0x000001211800b986 */ /* 0x0005e2000c101112 */
[----:B------:R-:W-:Y:S05]  /*5c20*/  @P5 BRA `(.L_x_45) ;  /* 0x0000000000045947 */ /* 0x000fea0003800000 */
[----:B------:R4:W5:Y:S02]  /*5c30*/  LDG.E.U8 R32, desc[UR18][R30.64] ;  /* 0x000000121e207981 */ /* 0x000964000c1e1100 */
.L_x_45:
[----:B------:R-:W-:Y:S05]  /*5c40*/  BSYNC B1 ;  /* 0x0000000000017941 */ /* 0x000fea0003800000 */
.L_x_44:
[----:B-----5:R-:W-:Y:S01]  /*5c50*/  LOP3.LUT R32, R32, 0xff, RZ, 0xc0, !PT ;  /* 0x000000ff20207812 */ /* 0x020fe200078ec0ff */
[----:B------:R-:W-:Y:S01]  /*5c60*/  BSSY B1, `(.L_x_46) ;  /* 0x000000b000017945 */ /* 0x000fe20003800000 */
[----:B------:R-:W-:Y:S02]  /*5c70*/  ISETP.LT.OR P3, PT, R35, 0x2, !P1 ;  /* 0x000000022300780c */ /* 0x000fe40004f61670 */
[----:B------:R-:W-:-:S05]  /*5c80*/  F2FP.F16.E5M2.UNPACK_B R32, R32 ;  /* 0x00000020ff20723e */ /* 0x000fca00020004ff */
[----:B------:R-:W-:-:S05]  /*5c90*/  HADD2.F32 R32, -RZ, R32.H0_H0 ;  /* 0x20000020ff207230 */ /* 0x000fca0000004100 */
[----:B--2---:R-:W-:Y:S01]  /*5ca0*/  FMUL R33, R32, UR21 ;  /* 0x0000001520217c20 */ /* 0x004fe20008400000 */
[----:B------:R-:W-:-:S03]  /*5cb0*/  PRMT R32, RZ, 0x7610, R32 ;  /* 0x00007610ff207816 */ /* 0x000fc60000000020 */
[----:B------:R-:W-:-:S05]  /*5cc0*/  FFMA R33, R224, UR20, R33 ;  /* 0x00000014e0217c23 */ /* 0x000fca0008000021 */
[----:B------:R-:W-:-:S05]  /*5cd0*/  F2FP.SATFINITE.E5M2.F32.PACK_AB_MERGE_C R33, RZ, R33, RZ ;  /* 0x00000021ff21723e */ /* 0x000fca00048060ff */
[----:B------:R2:W-:Y:S01]  /*5ce0*/  @!P5 STG.E.U8 desc[UR18][R26.64], R33 ;  /* 0x000000211a00d986 */ /* 0x0005e2000c101112 */
[----:B------:R-:W-:Y:S05]  /*5cf0*/  @P3 BRA `(.L_x_47) ;  /* 0x0000000000043947 */ /* 0x000fea0003800000 */
[----:B------:R0:W5:Y:S02]  /*5d00*/  LDG.E.U8 R32, desc[UR18][R30.64+0x1] ;  /* 0x000001121e207981 */ /* 0x000164000c1e1100 */
.L_x_47:
[----:B------:R-:W-:Y:S05]  /*5d10*/  BSYNC B1 ;  /* 0x0000000000017941 */ /* 0x000fea0003800000 */
.L_x_46:
[----:B-----5:R-:W-:Y:S01]  /*5d20*/  LOP3.LUT R32, R32, 0xff, RZ, 0xc0, !PT ;  /* 0x000000ff20207812 */ /* 0x020fe200078ec0ff */
[----:B------:R-:W-:Y:S01]  /*5d30*/  BSSY B1, `(.L_x_48) ;  /* 0x000000b000017945 */ /* 0x000fe20003800000 */
[----:B------:R-:W-:Y:S02]  /*5d40*/  ISETP.LT.OR P4, PT, R35, 0x9, !P0 ;  /* 0x000000092300780c */ /* 0x000fe40004781670 */
[----:B------:R-:W-:-:S05]  /*5d50*/  F2FP.F16.E5M2.UNPACK_B R32, R32 ;  /* 0x00000020ff20723e */ /* 0x000fca00020004ff */
[----:B------:R-:W-:-:S05]  /*5d60*/  HADD2.F32 R32, -RZ, R32.H0_H0 ;  /* 0x20000020ff207230 */ /* 0x000fca0000004100 */
[----:B------:R-:W-:-:S04]  /*5d70*/  FMUL R32, R32, UR21 ;  /* 0x0000001520207c20 */ /* 0x000fc80008400000 */
[----:B------:R-:W-:-:S05]  /*5d80*/  FFMA R32, R223, UR20, R32 ;  /* 0x00000014df207c23 */ /* 0x000fca0008000020 */
[----:B--2---:R-:W-:Y:S02]  /*5d90*/  F2FP.SATFINITE.E5M2.F32.PACK_AB_MERGE_C R33, RZ, R32, RZ ;  /* 0x00000020ff21723e */ /* 0x004fe400048060ff */
[----:B------:R-:W-:-:S03]  /*5da0*/  PRMT R32, RZ, 0x7610, R32 ;  /* 0x00007610ff207816 */ /* 0x000fc60000000020 */
[----:B------:R2:W-:Y:S01]  /*5db0*/  @!P3 STG.E.U8 desc[UR18][R26.64+0x1], R33 ;  /* 0x000001211a00b986 */ /* 0x0005e2000c101112 */
[----:B------:R-:W-:Y:S05]  /*5dc0*/  @P4 BRA `(.L_x_49) ;  /* 0x0000000000044947 */ /* 0x000fea0003800000 */
[----:B------:R0:W5:Y:S02]  /*5dd0*/  LDG.E.U8 R32, desc[UR18][R28.64+0x8] ;  /* 0x000008121c207981 */ /* 0x000164000c1e1100 */
.L_x_49:
[----:B------:R-:W-:Y:S05]  /*5de0*/  BSYNC B1 ;  /* 0x0000000000017941 */ /* 0x000fea0003800000 */
.L_x_48:
        /* <DEDUP_REMOVED lines=12> */
.L_x_51:
[----:B------:R-:W-:Y:S05]  /*5eb0*/  BSYNC B1 ;  /* 0x0000000000017941 */ /* 0x000fea0003800000 */
.L_x_50:
        /* <DEDUP_REMOVED lines=12> */
.L_x_53:
[----:B------:R-:W-:Y:S05]  /*5f80*/  BSYNC B1 ;  /* 0x0000000000017941 */ /* 0x000fea0003800000 */
.L_x_52:
        /* <DEDUP_REMOVED lines=12> */
.L_x_55:
[----:B------:R-:W-:Y:S05]  /*6050*/  BSYNC B1 ;  /* 0x0000000000017941 */ /* 0x000fea0003800000 */
.L_x_54:
        /* <DEDUP_REMOVED lines=12> */
.L_x_57:
[----:B------:R-:W-:Y:S05]  /*6120*/  BSYNC B1 ;  /* 0x0000000000017941 */ /* 0x000fea0003800000 */
.L_x_56:
        /* <DEDUP_REMOVED lines=12> */
.L_x_59:
[----:B------:R-:W-:Y:S05]  /*61f0*/  BSYNC B1 ;  /* 0x0000000000017941 */ /* 0x000fea0003800000 */
.L_x_58:
        /* <DEDUP_REMOVED lines=12> */
.L_x_61:
[----:B------:R-:W-:Y:S05]  /*62c0*/  BSYNC B1 ;  /* 0x0000000000017941 */ /* 0x000fea0003800000 */
.L_x_60:
        /* <DEDUP_REMOVED lines=12> */
.L_x_63:
[----:B------:R-:W-:Y:S05]  /*6390*/  BSYNC B1 ;  /* 0x0000000000017941 */ /* 0x000fea0003800000 */
.L_x_62:
        /* <DEDUP_REMOVED lines=12> */
.L_x_65:
[----:B------:R-:W-:Y:S05]  /*6460*/  BSYNC B1 ;  /* 0x0000000000017941 */ /* 0x000fea0003800000 */
.L_x_64:
        /* <DEDUP_REMOVED lines=12> */
.L_x_67:
[----:B------:R-:W-:Y:S05]  /*6530*/  BSYNC B1 ;  /* 0x0000000000017941 */ /* 0x000fea0003800000 */
.L_x_66:
        /* <DEDUP_REMOVED lines=12> */
.L_x_69:
[----:B------:R-:W-:Y:S05]  /*6600*/  BSYNC B1 ;  /* 0x0000000000017941 */ /* 0x000fea0003800000 */
.L_x_68:
        /* <DEDUP_REMOVED lines=12> */
.L_x_71:
[----:B------:R-:W-:Y:S05]  /*66d0*/  BSYNC B1 ;  /* 0x0000000000017941 */ /* 0x000fea0003800000 */
.L_x_70:
        /* <DEDUP_REMOVED lines=12> */
.L_x_73:
[----:B------:R-:W-:Y:S05]  /*67a0*/  BSYNC B1 ;  /* 0x0000000000017941 */ /* 0x000fea0003800000 */
.L_x_72:
        /* <DEDUP_REMOVED lines=12> */
.L_x_75:
[----:B------:R-:W-:Y:S05]  /*6870*/  BSYNC B1 ;  /* 0x0000000000017941 */ /* 0x000fea0003800000 */
.L_x_74:
        /* <DEDUP_REMOVED lines=12> */
.L_x_77:
[----:B------:R-:W-:Y:S05]  /*6940*/  BSYNC B1 ;  /* 0x0000000000017941 */ /* 0x000fea0003800000 */
.L_x_76:
        /* <DEDUP_REMOVED lines=12> */
.L_x_79:
[----:B------:R-:W-:Y:S05]  /*6a10*/  BSYNC B1 ;  /* 0x0000000000017941 */ /* 0x000fea0003800000 */
.L_x_78:
        /* <DEDUP_REMOVED lines=12> */
.L_x_81:
[----:B------:R-:W-:Y:S05]  /*6ae0*/  BSYNC B1 ;  /* 0x0000000000017941 */ /* 0x000fea0003800000 */
.L_x_80:
        /* <DEDUP_REMOVED lines=12> */
.L_x_83:
[----:B------:R-:W-:Y:S05]  /*6bb0*/  BSYNC B1 ;  /* 0x0000000000017941 */ /* 0x000fea0003800000 */
.L_x_82:
        /* <DEDUP_REMOVED lines=12> */
.L_x_85:
[----:B------:R-:W-:Y:S05]  /*6c80*/  BSYNC B1 ;  /* 0x0000000000017941 */ /* 0x000fea0003800000 */
.L_x_84:
        /* <DEDUP_REMOVED lines=12> */
.L_x_87:
[----:B------:R-:W-:Y:S05]  /*6d50*/  BSYNC B1 ;  /* 0x0000000000017941 */ /* 0x000fea0003800000 */
.L_x_86:
        /* <DEDUP_REMOVED lines=12> */
.L_x_89:
[----:B------:R-:W-:Y:S05]  /*6e20*/  BSYNC B1 ;  /* 0x0000000000017941 */ /* 0x000fea0003800000 */
.L_x_88:
        /* <DEDUP_REMOVED lines=12> */
.L_x_91:
[----:B------:R-:W-:Y:S05]  /*6ef0*/  BSYNC B1 ;  /* 0x0000000000017941 */ /* 0x000fea0003800000 */
.L_x_90:
        /* <DEDUP_REMOVED lines=12> */
.L_x_93:
[----:B------:R-:W-:Y:S05]  /*6fc0*/  BSYNC B1 ;  /* 0x0000000000017941 */ /* 0x000fea0003800000 */
.L_x_92:
        /* <DEDUP_REMOVED lines=12> */
.L_x_95:
[----:B------:R-:W-:Y:S05]  /*7090*/  BSYNC B1 ;  /* 0x0000000000017941 */ /* 0x000fea0003800000 */
.L_x_94:
        /* <DEDUP_REMOVED lines=12> */
.L_x_97:
[----:B------:R-:W-:Y:S05]  /*7160*/  BSYNC B1 ;  /* 0x0000000000017941 */ /* 0x000fea0003800000 */
.L_x_96:
        /* <DEDUP_REMOVED lines=12> */
.L_x_99:
[----:B------:R-:W-:Y:S05]  /*7230*/  BSYNC B1 ;  /* 0x0000000000017941 */ /* 0x000fea0003800000 */
.L_x_98:
        /* <DEDUP_REMOVED lines=12> */
.L_x_101:
[----:B------:R-:W-:Y:S05]  /*7300*/  BSYNC B1 ;  /* 0x0000000000017941 */ /* 0x000fea0003800000 */
.L_x_100:
        /* <DEDUP_REMOVED lines=12> */
.L_x_103:
[----:B------:R-:W-:Y:S05]  /*73d0*/  BSYNC B1 ;  /* 0x0000000000017941 */ /* 0x000fea0003800000 */
.L_x_102:
        /* <DEDUP_REMOVED lines=12> */
.L_x_105:
[----:B------:R-:W-:Y:S05]  /*74a0*/  BSYNC B1 ;  /* 0x0000000000017941 */ /* 0x000fea0003800000 */
.L_x_104:
        /* <DEDUP_REMOVED lines=12> */
.L_x_107:
[----:B------:R-:W-:Y:S05]  /*7570*/  BSYNC B1 ;  /* 0x0000000000017941 */ /* 0x000fea0003800000 */
.L_x_106:
        /* <DEDUP_REMOVED lines=12> */
.L_x_109:
[----:B------:R-:W-:Y:S05]  /*7640*/  BSYNC B1 ;  /* 0x0000000000017941 */ /* 0x000fea0003800000 */
.L_x_108:
        /* <DEDUP_REMOVED lines=12> */
.L_x_111:
[----:B------:R-:W-:Y:S05]  /*7710*/  BSYNC B1 ;  /* 0x0000000000017941 */ /* 0x000fea0003800000 */
.L_x_110:
        /* <DEDUP_REMOVED lines=12> */
.L_x_113:
[----:B------:R-:W-:Y:S05]  /*77e0*/  BSYNC B1 ;  /* 0x0000000000017941 */ /* 0x000fea0003800000 */
.L_x_112:
        /* <DEDUP_REMOVED lines=12> */
.L_x_115:
[----:B------:R-:W-:Y:S05]  /*78b0*/  BSYNC B1 ;  /* 0x0000000000017941 */ /* 0x000fea0003800000 */
.L_x_114:
        /* <DEDUP_REMOVED lines=12> */
.L_x_117:
[----:B------:R-:W-:Y:S05]  /*7980*/  BSYNC B1 ;  /* 0x0000000000017941 */ /* 0x000fea0003800000 */
.L_x_116:
        /* <DEDUP_REMOVED lines=12> */
.L_x_119:
[----:B------:R-:W-:Y:S05]  /*7a50*/  BSYNC B1 ;  /* 0x0000000000017941 */ /* 0x000fea0003800000 */
.L_x_118:
        /* <DEDUP_REMOVED lines=12> */
.L_x_121:
[----:B------:R-:W-:Y:S05]  /*7b20*/  BSYNC B1 ;  /* 0x0000000000017941 */ /* 0x000fea0003800000 */
.L_x_120:
        /* <DEDUP_REMOVED lines=12> */
.L_x_123:
[----:B------:R-:W-:Y:S05]  /*7bf0*/  BSYNC B1 ;  /* 0x0000000000017941 */ /* 0x000fea0003800000 */
.L_x_122:
        /* <DEDUP_REMOVED lines=12> */
.L_x_125:
[----:B------:R-:W-:Y:S05]  /*7cc0*/  BSYNC B1 ;  /* 0x0000000000017941 */ /* 0x000fea0003800000 */
.L_x_124:
        /* <DEDUP_REMOVED lines=12> */
.L_x_127:
[----:B------:R-:W-:Y:S05]  /*7d90*/  BSYNC B1 ;  /* 0x0000000000017941 */ /* 0x000fea0003800000 */
.L_x_126:
        /* <DEDUP_REMOVED lines=12> */
.L_x_129:
[----:B------:R-:W-:Y:S05]  /*7e60*/  BSYNC B1 ;  /* 0x0000000000017941 */ /* 0x000fea0003800000 */
.L_x_128:
        /* <DEDUP_REMOVED lines=12> */
.L_x_131:
[----:B------:R-:W-:Y:S05]  /*7f30*/  BSYNC B1 ;  /* 0x0000000000017941 */ /* 0x000fea0003800000 */
.L_x_130:
        /* <DEDUP_REMOVED lines=12> */
.L_x_133:
[----:B------:R-:W-:Y:S05]  /*8000*/  BSYNC B1 ;  /* 0x0000000000017941 */ /* 0x000fea0003800000 */
.L_x_132:
        /* <DEDUP_REMOVED lines=12> */
.L_x_135:
[----:B------:R-:W-:Y:S05]  /*80d0*/  BSYNC B1 ;  /* 0x0000000000017941 */ /* 0x000fea0003800000 */
.L_x_134:
        /* <DEDUP_REMOVED lines=12> */
.L_x_137:
[----:B------:R-:W-:Y:S05]  /*81a0*/  BSYNC B1 ;  /* 0x0000000000017941 */ /* 0x000fea0003800000 */
.L_x_136:
        /* <DEDUP_REMOVED lines=12> */
.L_x_139:
[----:B------:R-:W-:Y:S05]  /*8270*/  BSYNC B1 ;  /* 0x0000000000017941 */ /* 0x000fea0003800000 */
.L_x_138:
        /* <DEDUP_REMOVED lines=12> */
.L_x_141:
[----:B------:R-:W-:Y:S05]  /*8340*/  BSYNC B1 ;  /* 0x0000000000017941 */ /* 0x000fea0003800000 */
.L_x_140:
        /* <DEDUP_REMOVED lines=12> */
.L_x_143:
[----:B------:R-:W-:Y:S05]  /*8410*/  BSYNC B1 ;  /* 0x0000000000017941 */ /* 0x000fea0003800000 */
.L_x_142:
        /* <DEDUP_REMOVED lines=12> */
.L_x_145:
[----:B------:R-:W-:Y:S05]  /*84e0*/  BSYNC B1 ;  /* 0x0000000000017941 */ /* 0x000fea0003800000 */
.L_x_144:
        /* <DEDUP_REMOVED lines=12> */
.L_x_147:
[----:B------:R-:W-:Y:S05]  /*85b0*/  BSYNC B1 ;  /* 0x0000000000017941 */ /* 0x000fea0003800000 */
.L_x_146:
        /* <DEDUP_REMOVED lines=12> */
.L_x_149:
[----:B------:R-:W-:Y:S05]  /*8680*/  BSYNC B1 ;  /* 0x0000000000017941 */ /* 0x000fea0003800000 */
.L_x_148:
        /* <DEDUP_REMOVED lines=12> */
.L_x_151:
[----:B------:R-:W-:Y:S05]  /*8750*/  BSYNC B1 ;  /* 0x0000000000017941 */ /* 0x000fea0003800000 */
.L_x_150:
        /* <DEDUP_REMOVED lines=12> */
.L_x_153:
[----:B------:R-:W-:Y:S05]  /*8820*/  BSYNC B1 ;  /* 0x0000000000017941 */ /* 0x000fea0003800000 */
.L_x_152:
        /* <DEDUP_REMOVED lines=12> */
.L_x_155:
[----:B------:R-:W-:Y:S05]  /*88f0*/  BSYNC B1 ;  /* 0x0000000000017941 */ /* 0x000fea0003800000 */
.L_x_154:
        /* <DEDUP_REMOVED lines=12> */
.L_x_157:
[----:B------:R-:W-:Y:S05]  /*89c0*/  BSYNC B1 ;  /* 0x0000000000017941 */ /* 0x000fea0003800000 */
.L_x_156:
        /* <DEDUP_REMOVED lines=12> */
.L_x_159:
[----:B------:R-:W-:Y:S05]  /*8a90*/  BSYNC B1 ;  /* 0x0000000000017941 */ /* 0x000fea0003800000 */
.L_x_158:
        /* <DEDUP_REMOVED lines=12> */
.L_x_161:
[----:B------:R-:W-:Y:S05]  /*8b60*/  BSYNC B1 ;  /* 0x0000000000017941 */ /* 0x000fea0003800000 */
.L_x_160:
        /* <DEDUP_REMOVED lines=12> */
.L_x_163:
[----:B------:R-:W-:Y:S05]  /*8c30*/  BSYNC B1 ;  /* 0x0000000000017941 */ /* 0x000fea0003800000 */
.L_x_162:
        /* <DEDUP_REMOVED lines=12> */
.L_x_165:
[----:B------:R-:W-:Y:S05]  /*8d00*/  BSYNC B1 ;  /* 0x0000000000017941 */ /* 0x000fea0003800000 */
.L_x_164:
        /* <DEDUP_REMOVED lines=12> */
.L_x_167:
[----:B------:R-:W-:Y:S05]  /*8dd0*/  BSYNC B1 ;  /* 0x0000000000017941 */ /* 0x000fea0003800000 */
.L_x_166:
        /* <DEDUP_REMOVED lines=12> */
.L_x_169:
[----:B------:R-:W-:Y:S05]  /*8ea0*/  BSYNC B1 ;  /* 0x0000000000017941 */ /* 0x000fea0003800000 */
.L_x_168:
        /* <DEDUP_REMOVED lines=12> */
.L_x_171:
[----:B------:R-:W-:Y:S05]  /*8f70*/  BSYNC B1 ;  /* 0x0000000000017941 */ /* 0x000fea0003800000 */
.L_x_170:
        /* <DEDUP_REMOVED lines=12> */
.L_x_173:
[----:B------:R-:W-:Y:S05]  /*9040*/  BSYNC B1 ;  /* 0x0000000000017941 */ /* 0x000fea0003800000 */
.L_x_172:
        /* <DEDUP_REMOVED lines=12> */
.L_x_175:
[----:B------:R-:W-:Y:S05]  /*9110*/  BSYNC B1 ;  /* 0x0000000000017941 */ /* 0x000fea0003800000 */
.L_x_174:
        /* <DEDUP_REMOVED lines=12> */
.L_x_177:
[----:B------:R-:W-:Y:S05]  /*91e0*/  BSYNC B1 ;  /* 0x0000000000017941 */ /* 0x000fea0003800000 */
.L_x_176:
        /* <DEDUP_REMOVED lines=12> */
.L_x_179:
[----:B------:R-:W-:Y:S05]  /*92b0*/  BSYNC B1 ;  /* 0x0000000000017941 */ /* 0x000fea0003800000 */
.L_x_178:
        /* <DEDUP_REMOVED lines=12> */
.L_x_181:
[----:B------:R-:W-:Y:S05]  /*9380*/  BSYNC B1 ;  /* 0x0000000000017941 */ /* 0x000fea0003800000 */
.L_x_180:
        /* <DEDUP_REMOVED lines=12> */
.L_x_183:
[----:B------:R-:W-:Y:S05]  /*9450*/  BSYNC B1 ;  /* 0x0000000000017941 */ /* 0x000fea0003800000 */
.L_x_182:
        /* <DEDUP_REMOVED lines=12> */
.L_x_185:
[----:B------:R-:W-:Y:S05]  /*9520*/  BSYNC B1 ;  /* 0x0000000000017941 */ /* 0x000fea0003800000 */
.L_x_184:
        /* <DEDUP_REMOVED lines=12> */
.L_x_187:
[----:B------:R-:W-:Y:S05]  /*95f0*/  BSYNC B1 ;  /* 0x0000000000017941 */ /* 0x000fea0003800000 */
.L_x_186:
        /* <DEDUP_REMOVED lines=12> */
.L_x_189:
[----:B------:R-:W-:Y:S05]  /*96c0*/  BSYNC B1 ;  /* 0x0000000000017941 */ /* 0x000fea0003800000 */
.L_x_188:
        /* <DEDUP_REMOVED lines=12> */
.L_x_191:
[----:B------:R-:W-:Y:S05]  /*9790*/  BSYNC B1 ;  /* 0x0000000000017941 */ /* 0x000fea0003800000 */
.L_x_190:
[----:B-----5:R-:W-:Y:S01]  /*97a0*/  LOP3.LUT R32, R32, 0xff, RZ, 0xc0, !PT ;  /* 0x000000ff20207812 */ /* 0x020fe200078ec0ff */
[----:B------:R-:W-:Y:S01]  /*97b0*/  BSSY B1, `(.L_x_192) ;  /* 0x000000b000017945 */ /* 0x000fe20003800000 */
[----:B------:R-:W-:Y:S02]  /*97c0*/  ISETP.LT.OR P4, PT, R35, 0x99, !P0 ;  /* 0x000000992300780c */ /* 0x000fe40004781670 */
[----:B------:R-:W-:-:S05]  /*97d0*/  F2FP.F16.E5M2.UNPACK_B R32, R32 ;  /* 0x00000020ff20723e */ /* 0x000fca00020004ff */
[----:B------:R-:W-:-:S05]  /*97e0*/  HADD2.F32 R32, -RZ, R32.H0_H0 ;  /* 0x20000020ff207230 */ /* 0x000fca0000004100 */
[----:B------:R-:W-:-:S04]  /*97f0*/  FMUL R32, R32, UR21 ;  /* 0x0000001520207c20 */ /* 0x000fc80008400000 */
[----:B------:R-:W-:Y:S01]  /*9800*/  FFMA R32, R23, UR20, R32 ;  /* 0x0000001417207c23 */ /* 0x000fe20008000020 */
[----:B------:R-:W-:-:S04]  /*9810*/  PRMT R23, RZ, 0x7610, R23 ;  /* 0x00007610ff177816 */ /* 0x000fc80000000017 */
[----:B--2---:R-:W-:-:S05]  /*9820*/  F2FP.SATFINITE.E5M2.F32.PACK_AB_MERGE_C R33, RZ, R32, RZ ;  /* 0x00000020ff21723e */ /* 0x004fca00048060ff */
[----:B------:R2:W-:Y:S01]  /*9830*/  @!P3 STG.E.U8 desc[UR18][R26.64+0x91], R33 ;  /* 0x000091211a00b986 */ /* 0x0005e2000c101112 */
[----:B------:R-:W-:Y:S05]  /*9840*/  @P4 BRA `(.L_x_193) ;  /* 0x0000000000044947 */ /* 0x000fea0003800000 */
[----:B------:R0:W5:Y:S02]  /*9850*/  LDG.E.U8 R23, desc[UR18][R28.64+0x98] ;  /* 0x000098121c177981 */ /* 0x000164000c1e1100 */
.L_x_193:
[----:B------:R-:W-:Y:S05]  /*9860*/  BSYNC B1 ;  /* 0x0000000000017941 */ /* 0x000fea0003800000 */
.L_x_192:
        /* <DEDUP_REMOVED lines=8> */
[----:B------:R-:W-:-:S05]  /*98f0*/  F2FP.SATFINITE.E5M2.F32.PACK_AB_MERGE_C R23, RZ, R23, RZ ;  /* 0x00000017ff17723e */ /* 0x000fca00048060ff */
[----:B------:R0:W-:Y:S01]  /*9900*/  @!P4 STG.E.U8 desc[UR18][R24.64+0x98], R23 ;  /* 0x000098171800c986 */ /* 0x0001e2000c101112 */
[----:B------:R-:W-:Y:S05]  /*9910*/  @P3 BRA `(.L_x_195) ;  /* 0x0000000000043947 */ /* 0x000fea0003800000 */
[----:B------:R0:W5:Y:S02]  /*9920*/  LDG.E.U8 R22, desc[UR18][R28.64+0x99] ;  /* 0x000099121c167981 */ /* 0x000164000c1e1100 */
.L_x_195:
[----:B------:R-:W-:Y:S05]  /*9930*/  BSYNC B1 ;  /* 0x0000000000017941 */ /* 0x000fea0003800000 */
.L_x_194:
        /* <DEDUP_REMOVED lines=8> */
[----:B0-----:R-:W-:-:S05]  /*99c0*/  F2FP.SATFINITE.E5M2.F32.PACK_AB_MERGE_C R23, RZ, R22, RZ ;  /* 0x00000016ff17723e */ /* 0x001fca00048060ff */
[----:B------:R0:W-:Y:S01]  /*99d0*/  @!P3 STG.E.U8 desc[UR18][R24.64+0x99], R23 ;  /* 0x000099171800b986 */ /* 0x0001e2000c101112 */
[----:B------:R-:W-:Y:S05]  /*99e0*/  @P4 BRA `(.L_x_197) ;  /* 0x0000000000044947 */ /* 0x000fea0003800000 */
[----:B------:R0:W5:Y:S02]  /*99f0*/  LDG.E.U8 R21, desc[UR18][R30.64+0x98] ;  /* 0x000098121e157981 */ /* 0x000164000c1e1100 */
.L_x_197:
[----:B------:R-:W-:Y:S05]  /*9a00*/  BSYNC B1 ;  /* 0x0000000000017941 */ /* 0x000fea0003800000 */
.L_x_196:
        /* <DEDUP_REMOVED lines=12> */
.L_x_199:
[----:B------:R-:W-:Y:S05]  /*9ad0*/  BSYNC B1 ;  /* 0x0000000000017941 */ /* 0x000fea0003800000 */
.L_x_198:
        /* <DEDUP_REMOVED lines=12> */
.L_x_201:
[----:B------:R-:W-:Y:S05]  /*9ba0*/  BSYNC B1 ;  /* 0x0000000000017941 */ /* 0x000fea0003800000 */
.L_x_200:
        /* <DEDUP_REMOVED lines=12> */
.L_x_203:
[----:B------:R-:W-:Y:S05]  /*9c70*/  BSYNC B1 ;  /* 0x0000000000017941 */ /* 0x000fea0003800000 */
.L_x_202:
        /* <DEDUP_REMOVED lines=12> */
.L_x_205:
[----:B------:R-:W-:Y:S05]  /*9d40*/  BSYNC B1 ;  /* 0x0000000000017941 */ /* 0x000fea0003800000 */
.L_x_204:
        /* <DEDUP_REMOVED lines=12> */
.L_x_207:
[----:B------:R-:W-:Y:S05]  /*9e10*/  BSYNC B1 ;  /* 0x0000000000017941 */ /* 0x000fea0003800000 */
.L_x_206:
        /* <DEDUP_REMOVED lines=12> */
.L_x_209:
[----:B------:R-:W-:Y:S05]  /*9ee0*/  BSYNC B1 ;  /* 0x0000000000017941 */ /* 0x000fea0003800000 */
.L_x_208:
        /* <DEDUP_REMOVED lines=12> */
.L_x_211:
[----:B------:R-:W-:Y:S05]  /*9fb0*/  BSYNC B1 ;  /* 0x0000000000017941 */ /* 0x000fea0003800000 */
.L_x_210:
        /* <DEDUP_REMOVED lines=12> */
.L_x_213:
[----:B------:R-:W-:Y:S05]  /*a080*/  BSYNC B1 ;  /* 0x0000000000017941 */ /* 0x000fea0003800000 */
.L_x_212:
        /* <DEDUP_REMOVED lines=12> */
.L_x_215:
[----:B------:R-:W-:Y:S05]  /*a150*/  BSYNC B1 ;  /* 0x0000000000017941 */ /* 0x000fea0003800000 */
.L_x_214:
        /* <DEDUP_REMOVED lines=12> */
.L_x_217:
[----:B------:R-:W-:Y:S05]  /*a220*/  BSYNC B1 ;  /* 0x0000000000017941 */ /* 0x000fea0003800000 */
.L_x_216:
        /* <DEDUP_REMOVED lines=12> */
.L_x_219:
[----:B------:R-:W-:Y:S05]  /*a2f0*/  BSYNC B1 ;  /* 0x0000000000017941 */ /* 0x000fea0003800000 */
.L_x_218:
        /* <DEDUP_REMOVED lines=12> */
.L_x_221:
[----:B------:R-:W-:Y:S05]  /*a3c0*/  BSYNC B1 ;  /* 0x0000000000017941 */ /* 0x000fea0003800000 */
.L_x_220:
        /* <DEDUP_REMOVED lines=12> */
.L_x_223:
[----:B------:R-:W-:Y:S05]  /*a490*/  BSYNC B1 ;  /* 0x0000000000017941 */ /* 0x000fea0003800000 */
.L_x_222:
        /* <DEDUP_REMOVED lines=12> */
.L_x_225:
[----:B------:R-:W-:Y:S05]  /*a560*/  BSYNC B1 ;  /* 0x0000000000017941 */ /* 0x000fea0003800000 */
.L_x_224:
        /* <DEDUP_REMOVED lines=12> */
.L_x_227:
[----:B------:R-:W-:Y:S05]  /*a630*/  BSYNC B1 ;  /* 0x0000000000017941 */ /* 0x000fea0003800000 */
.L_x_226:
        /* <DEDUP_REMOVED lines=12> */
.L_x_229:
[----:B------:R-:W-:Y:S05]  /*a700*/  BSYNC B1 ;  /* 0x0000000000017941 */ /* 0x000fea0003800000 */
.L_x_228:
        /* <DEDUP_REMOVED lines=12> */
.L_x_231:
[----:B------:R-:W-:Y:S05]  /*a7d0*/  BSYNC B1 ;  /* 0x0000000000017941 */ /* 0x000fea0003800000 */
.L_x_230:
        /* <DEDUP_REMOVED lines=12> */
.L_x_233:
[----:B------:R-:W-:Y:S05]  /*a8a0*/  BSYNC B1 ;  /* 0x0000000000017941 */ /* 0x000fea0003800000 */
.L_x_232:
        /* <DEDUP_REMOVED lines=12> */
.L_x_235:
[----:B------:R-:W-:Y:S05]  /*a970*/  BSYNC B1 ;  /* 0x0000000000017941 */ /* 0x000fea0003800000 */
.L_x_234:
[----:B-----5:R-:W-:Y:S01]  /*a980*/  LOP3.LUT R2, R2, 0xff, RZ, 0xc0, !PT ;  /* 0x000000ff02027812 */ /* 0x020fe200078ec0ff */
[----:B------:R-:W-:Y:S01]  /*a990*/  BSSY B1, `(.L_x_236) ;  /* 0x000000b000017945 */ /* 0x000fe20003800000 */
[----:B------:R-:W-:Y:S02]  /*a9a0*/  ISETP.LT.OR P4, PT, R35, 0xc1, !P1 ;  /* 0x000000c12300780c */ /* 0x000fe40004f81670 */
[----:B------:R-:W-:-:S05]  /*a9b0*/  F2FP.F16.E5M2.UNPACK_B R2, R2 ;  /* 0x00000002ff02723e */ /* 0x000fca00020004ff */
[----:B------:R-:W-:-:S05]  /*a9c0*/  HADD2.F32 R2, -RZ, R2.H0_H0 ;  /* 0x20000002ff027230 */ /* 0x000fca0000004100 */
[----:B0-----:R-:W-:-:S04]  /*a9d0*/  FMUL R3, R2, UR21 ;  /* 0x0000001502037c20 */ /* 0x001fc80008400000 */
[----:B------:R-:W-:Y:S01]  /*a9e0*/  FFMA R3, R0, UR20, R3 ;  /* 0x0000001400037c23 */ /* 0x000fe20008000003 */
[----:B------:R-:W-:-:S04]  /*a9f0*/  PRMT R0, RZ, 0x7610, R0 ;  /* 0x00007610ff007816 */ /* 0x000fc80000000000 */
[----:B------:R-:W-:-:S05]  /*aa00*/  F2FP.SATFINITE.E5M2.F32.PACK_AB_MERGE_C R3, RZ, R3, RZ ;  /* 0x00000003ff03723e */ /* 0x000fca00048060ff */
[----:B------:R0:W-:Y:S01]  /*aa10*/  @!P3 STG.E.U8 desc[UR18][R24.64+0xc1], R3 ;  /* 0x0000c1031800b986 */ /* 0x0001e2000c101112 */
[----:B------:R-:W-:Y:S05]  /*aa20*/  @P4 BRA `(.L_x_237) ;  /* 0x0000000000044947 */ /* 0x000fea0003800000 */
[----:B------:R0:W5:Y:S02]  /*aa30*/  LDG.E.U8 R0, desc[UR18][R30.64+0xc0] ;  /* 0x0000c0121e007981 */ /* 0x000164000c1e1100 */
.L_x_237:
[----:B------:R-:W-:Y:S05]  /*aa40*/  BSYNC B1 ;  /* 0x0000000000017941 */ /* 0x000fea0003800000 */
.L_x_236:
[----:B------:R-:W2:Y:S01]  /*aa50*/  LDL.LU R2, [R1] ;  /* 0x0000000001027983 */ /* 0x000ea20000300800 */
[----:B-----5:R-:W-:Y:S01]  /*aa60*/  LOP3.LUT R0, R0, 0xff, RZ, 0xc0, !PT ;  /* 0x000000ff00007812 */ /* 0x020fe200078ec0ff */
[----:B------:R-:W-:Y:S01]  /*aa70*/  BSSY B1, `(.L_x_238) ;  /* 0x000000b000017945 */ /* 0x000fe20003800000 */
[----:B------:R-:W-:Y:S02]  /*aa80*/  ISETP.LT.OR P3, PT, R35, 0xc2, !P1 ;  /* 0x000000c22300780c */ /* 0x000fe40004f61670 */
[----:B------:R-:W-:-:S05]  /*aa90*/  F2FP.F16.E5M2.UNPACK_B R0, R0 ;  /* 0x00000000ff00723e */ /* 0x000fca00020004ff */
[----:B------:R-:W-:-:S05]  /*aaa0*/  HADD2.F32 R0, -RZ, R0.H0_H0 ;  /* 0x20000000ff007230 */ /* 0x000fca0000004100 */
[----:B------:R-:W-:-:S04]  /*aab0*/  FMUL R0, R0, UR21 ;  /* 0x0000001500007c20 */ /* 0x000fc80008400000 */
[----:B--2---:R-:W-:-:S05]  /*aac0*/  FFMA R0, R2, UR20, R0 ;  /* 0x0000001402007c23 */ /* 0x004fca0008000000 */
[----:B0-----:R-:W-:Y:S02]  /*aad0*/  F2FP.SATFINITE.E5M2.F32.PACK_AB_MERGE_C R3, RZ, R0, RZ ;  /* 0x00000000ff03723e */ /* 0x001fe400048060ff */
[----:B------:R-:W-:-:S03]  /*aae0*/  PRMT R0, RZ, 0x7610, R0 ;  /* 0x00007610ff007816 */ /* 0x000fc60000000000 */
[----:B------:R0:W-:Y:S01]  /*aaf0*/  @!P4 STG.E.U8 desc[UR18][R26.64+0xc0], R3 ;  /* 0x0000c0031a00c986 */ /* 0x0001e2000c101112 */
[----:B------:R-:W-:Y:S05]  /*ab00*/  @P3 BRA `(.L_x_239) ;  /* 0x0000000000043947 */ /* 0x000fea0003800000 */
[----:B------:R2:W5:Y:S02]  /*ab10*/  LDG.E.U8 R0, desc[UR18][R30.64+0xc1] ;  /* 0x0000c1121e007981 */ /* 0x000564000c1e1100 */
.L_x_239:
[----:B------:R-:W-:Y:S05]  /*ab20*/  BSYNC B1 ;  /* 0x0000000000017941 */ /* 0x000fea0003800000 */
.L_x_238:
[----:B------:R-:W3:Y:S01]  /*ab30*/  LDL.LU R2, [R1+0x4] ;  /* 0x0000040001027983 */ /* 0x000ee20000300800 */
[----:B-----5:R-:W-:Y:S01]  /*ab40*/  LOP3.LUT R0, R0, 0xff, RZ, 0xc0, !PT ;  /* 0x000000ff00007812 */ /* 0x020fe200078ec0ff */
[----:B------:R-:W-:Y:S01]  /*ab50*/  BSSY B1, `(.L_x_240) ;  /* 0x000000b000017945 */ /* 0x000fe20003800000 */
[----:B------:R-:W-:Y:S02]  /*ab60*/  ISETP.LT.OR P4, PT, R35, 0xc9, !P0 ;  /* 0x000000c92300780c */ /* 0x000fe40004781670 */
[----:B------:R-:W-:-:S05]  /*ab70*/  F2FP.F16.E5M2.UNPACK_B R0, R0 ;  /* 0x00000000ff00723e */ /* 0x000fca00020004ff */
[----:B------:R-:W-:-:S05]  /*ab80*/  HADD2.F32 R0, -RZ, R0.H0_H0 ;  /* 0x20000000ff007230 */ /* 0x000fca0000004100 */
[----:B------:R-:W-:-:S04]  /*ab90*/  FMUL R0, R0, UR21 ;  /* 0x0000001500007c20 */ /* 0x000fc80008400000 */
[----:B---3--:R-:W-:-:S05]  /*aba0*/  FFMA R0, R2, UR20, R0 ;  /* 0x0000001402007c23 */ /* 0x008fca0008000000 */
[----:B0-----:R-:W-:Y:S02]  /*abb0*/  F2FP.SATFINITE.E5M2.F32.PACK_AB_MERGE_C R3, RZ, R0, RZ ;  /* 0x00000000ff03723e */ /* 0x001fe400048060ff */
[----:B------:R-:W-:-:S03]  /*abc0*/  PRMT R0, RZ, 0x7610, R0 ;  /* 0x00007610ff007816 */ /* 0x000fc60000000000 */
[----:B------:R0:W-:Y:S01]  /*abd0*/  @!P3 STG.E.U8 desc[UR18][R26.64+0xc1], R3 ;  /* 0x0000c1031a00b986 */ /* 0x0001e2000c101112 */
[----:B------:R-:W-:Y:S05]  /*abe0*/  @P4 BRA `(.L_x_241) ;  /* 0x0000000000044947 */ /* 0x000fea0003800000 */
[----:B------:R3:W5:Y:S02]  /*abf0*/  LDG.E.U8 R0, desc[UR18][R28.64+0xc8] ;  /* 0x0000c8121c007981 */ /* 0x000764000c1e1100 */
.L_x_241:
[----:B------:R-:W-:Y:S05]  /*ac00*/  BSYNC B1 ;  /* 0x0000000000017941 */ /* 0x000fea0003800000 */
.L_x_240:
[----:B------:R-:W2:Y:S01]  /*ac10*/  LDL.LU R2, [R1+0x8] ;  /* 0x0000080001027983 */ /* 0x000ea20000300800 */
        /* <DEDUP_REMOVED lines=12> */
.L_x_243:
[----:B------:R-:W-:Y:S05]  /*ace0*/  BSYNC B1 ;  /* 0x0000000000017941 */ /* 0x000fea0003800000 */
.L_x_242:
        /* <DEDUP_REMOVED lines=13> */
.L_x_245:
[----:B------:R-:W-:Y:S05]  /*adc0*/  BSYNC B1 ;  /* 0x0000000000017941 */ /* 0x000fea0003800000 */
.L_x_244:
        /* <DEDUP_REMOVED lines=13> */
.L_x_247:
[----:B------:R-:W-:Y:S05]  /*aea0*/  BSYNC B1 ;  /* 0x0000000000017941 */ /* 0x000fea0003800000 */
.L_x_246:
        /* <DEDUP_REMOVED lines=13> */
.L_x_249:
[----:B------:R-:W-:Y:S05]  /*af80*/  BSYNC B1 ;  /* 0x0000000000017941 */ /* 0x000fea0003800000 */
.L_x_248:
        /* <DEDUP_REMOVED lines=13> */
.L_x_251:
[----:B------:R-:W-:Y:S05]  /*b060*/  BSYNC B1 ;  /* 0x0000000000017941 */ /* 0x000fea0003800000 */
.L_x_250:
        /* <DEDUP_REMOVED lines=13> */
.L_x_253:
[----:B------:R-:W-:Y:S05]  /*b140*/  BSYNC B1 ;  /* 0x0000000000017941 */ /* 0x000fea0003800000 */
.L_x_252:
        /* <DEDUP_REMOVED lines=13> */
.L_x_255:
[----:B------:R-:W-:Y:S05]  /*b220*/  BSYNC B1 ;  /* 0x0000000000017941 */ /* 0x000fea0003800000 */
.L_x_254:
        /* <DEDUP_REMOVED lines=13> */
.L_x_257:
[----:B------:R-:W-:Y:S05]  /*b300*/  BSYNC B1 ;  /* 0x0000000000017941 */ /* 0x000fea0003800000 */
.L_x_256:
        /* <DEDUP_REMOVED lines=13> */
.L_x_259:
[----:B------:R-:W-:Y:S05]  /*b3e0*/  BSYNC B1 ;  /* 0x0000000000017941 */ /* 0x000fea0003800000 */
.L_x_258:
        /* <DEDUP_REMOVED lines=13> */
.L_x_261:
[----:B------:R-:W-:Y:S05]  /*b4c0*/  BSYNC B1 ;  /* 0x0000000000017941 */ /* 0x000fea0003800000 */
.L_x_260:
        /* <DEDUP_REMOVED lines=13> */
.L_x_263:
[----:B------:R-:W-:Y:S05]  /*b5a0*/  BSYNC B1 ;  /* 0x0000000000017941 */ /* 0x000fea0003800000 */
.L_x_262:
        /* <DEDUP_REMOVED lines=13> */
.L_x_265:
[----:B------:R-:W-:Y:S05]  /*b680*/  BSYNC B1 ;  /* 0x0000000000017941 */ /* 0x000fea0003800000 */
.L_x_264:
        /* <DEDUP_REMOVED lines=13> */
.L_x_267:
[----:B------:R-:W-:Y:S05]  /*b760*/  BSYNC B1 ;  /* 0x0000000000017941 */ /* 0x000fea0003800000 */
.L_x_266:
        /* <DEDUP_REMOVED lines=13> */
.L_x_269:
[----:B------:R-:W-:Y:S05]  /*b840*/  BSYNC B1 ;  /* 0x0000000000017941 */ /* 0x000fea0003800000 */
.L_x_268:
        /* <DEDUP_REMOVED lines=13> */
.L_x_271:
[----:B------:R-:W-:Y:S05]  /*b920*/  BSYNC B1 ;  /* 0x0000000000017941 */ /* 0x000fea0003800000 */
.L_x_270:
        /* <DEDUP_REMOVED lines=13> */
.L_x_273:
[----:B------:R-:W-:Y:S05]  /*ba00*/  BSYNC B1 ;  /* 0x0000000000017941 */ /* 0x000fea0003800000 */
.L_x_272:
        /* <DEDUP_REMOVED lines=13> */
.L_x_275:
[----:B------:R-:W-:Y:S05]  /*bae0*/  BSYNC B1 ;  /* 0x0000000000017941 */ /* 0x000fea0003800000 */
.L_x_274:
        /* <DEDUP_REMOVED lines=13> */
.L_x_277:
[----:B------:R-:W-:Y:S05]  /*bbc0*/  BSYNC B1 ;  /* 0x0000000000017941 */ /* 0x000fea0003800000 */
.L_x_276:
        /* <DEDUP_REMOVED lines=13> */
.L_x_279:
[----:B------:R-:W-:Y:S05]  /*bca0*/  BSYNC B1 ;  /* 0x0000000000017941 */ /* 0x000fea0003800000 */
.L_x_278:
        /* <DEDUP_REMOVED lines=13> */
.L_x_281:
[----:B------:R-:W-:Y:S05]  /*bd80*/  BSYNC B1 ;  /* 0x0000000000017941 */ /* 0x000fea0003800000 */
.L_x_280:
        /* <DEDUP_REMOVED lines=13> */
.L_x_283:
[----:B------:R-:W-:Y:S05]  /*be60*/  BSYNC B1 ;  /* 0x0000000000017941 */ /* 0x000fea0003800000 */
.L_x_282:
        /* <DEDUP_REMOVED lines=13> */
.L_x_285:
[----:B------:R-:W-:Y:S05]  /*bf40*/  BSYNC B1 ;  /* 0x0000000000017941 */ /* 0x000fea0003800000 */
.L_x_284:
        /* <DEDUP_REMOVED lines=13> */
.L_x_287:
[----:B------:R-:W-:Y:S05]  /*c020*/  BSYNC B1 ;  /* 0x0000000000017941 */ /* 0x000fea0003800000 */
.L_x_286:
        /* <DEDUP_REMOVED lines=13> */
.L_x_289:
[----:B------:R-:W-:Y:S05]  /*c100*/  BSYNC B1 ;  /* 0x0000000000017941 */ /* 0x000fea0003800000 */
.L_x_288:
        /* <DEDUP_REMOVED lines=13> */
.L_x_291:
[----:B------:R-:W-:Y:S05]  /*c1e0*/  BSYNC B1 ;  /* 0x0000000000017941 */ /* 0x000fea0003800000 */
.L_x_290:
        /* <DEDUP_REMOVED lines=13> */
.L_x_293:
[----:B------:R-:W-:Y:S05]  /*c2c0*/  BSYNC B1 ;  /* 0x0000000000017941 */ /* 0x000fea0003800000 */
.L_x_292:
        /* <DEDUP_REMOVED lines=13> */
.L_x_295:
[----:B------:R-:W-:Y:S05]  /*c3a0*/  BSYNC B1 ;  /* 0x0000000000017941 */ /* 0x000fea0003800000 */
.L_x_294:
[----:B------:R-:W-:Y:S05]  /*c3b0*/  @P1 BRA `(.L_x_296) ;  /* 0x0000002000a41947 */ /* 0x000fea0003800000 */
[----:B------:R-:W2:Y:S01]  /*c3c0*/  LDL.LU R2, [R1+0x74] ;  /* 0x0000740001027983 */ /* 0x000ea20000300800 */
[----:B-----5:R-:W-:-:S04]  /*c3d0*/  LOP3.LUT R0, R0, 0xff, RZ, 0xc0, !PT ;  /* 0x000000ff00007812 */ /* 0x020fc800078ec0ff */
[----:B------:R-:W-:-:S05]  /*c3e0*/  F2FP.F16.E5M2.UNPACK_B R0, R0 ;  /* 0x00000000ff00723e */ /* 0x000fca00020004ff */
[----:B------:R-:W-:-:S05]  /*c3f0*/  HADD2.F32 R0, -RZ, R0.H0_H0 ;  /* 0x20000000ff007230 */ /* 0x000fca0000004100 */
[----:B------:R-:W-:-:S04]  /*c400*/  FMUL R0, R0, UR21 ;  /* 0x0000001500007c20 */ /* 0x000fc80008400000 */
[----:B--2---:R-:W-:-:S05]  /*c410*/  FFMA R0, R2, UR20, R0 ;  /* 0x0000001402007c23 */ /* 0x004fca0008000000 */
[----:B0-----:R-:W-:-:S05]  /*c420*/  F2FP.SATFINITE.E5M2.F32.PACK_AB_MERGE_C R3, RZ, R0, RZ ;  /* 0x00000000ff03723e */ /* 0x001fca00048060ff */
[----:B------:R0:W-:Y:S01]  /*c430*/  STG.E.U8 desc[UR18][R26.64+0xf9], R3 ;  /* 0x0000f9031a007986 */ /* 0x0001e2000c101112 */
[----:B------:R-:W-:Y:S05]  /*c440*/  BRA `(.L_x_296) ;  /* 0x0000002000807947 */ /* 0x000fea0003800000 */
.L_x_39:
[----:B------:R-:W-:Y:S01]  /*c450*/  ISETP.GE.AND P1, PT, R38, 0x1, PT ;  /* 0x000000012600780c */ /* 0x000fe20003f26270 */
[----:B------:R-:W-:Y:S01]  /*c460*/  FMUL R226, R226, UR20 ;  /* 0x00000014e2e27c20 */ /* 0x000fe20008400000 */
[----:B------:R-:W2:Y:S01]  /*c470*/  LDL.LU R227, [R1+0x10] ;  /* 0x0000100001e37983 */ /* 0x000ea20000300800 */
[----:B------:R-:W-:Y:S01]  /*c480*/  ISETP.GE.AND P0, PT, R38, 0x9, PT ;  /* 0x000000092600780c */ /* 0x000fe20003f06270 */
[----:B------:R-:W-:Y:S01]  /*c490*/  FMUL R225, R225, UR20 ;  /* 0x00000014e1e17c20 */ /* 0x000fe20008400000 */
[C---:B------:R-:W-:Y:S02]  /*c4a0*/  ISETP.LT.OR P4, PT, R35.reuse, 0x1, !P1 ;  /* 0x000000012300780c */ /* 0x040fe40004f81670 */
[C---:B------:R-:W-:Y:S02]  /*c4b0*/  ISETP.LT.OR P5, PT, R35.reuse, 0x2, !P1 ;  /* 0x000000022300780c */ /* 0x040fe40004fa1670 */
[----:B------:R-:W-:Y:S02]  /*c4c0*/  F2FP.SATFINITE.E5M2.F32.PACK_AB_MERGE_C R29, RZ, R226, RZ ;  /* 0x000000e2ff1d723e */ /* 0x000fe400048060ff */
[C---:B------:R-:W-:Y:S01]  /*c4d0*/  ISETP.LT.OR P3, PT, R35.reuse, 0x1, !P0 ;  /* 0x000000012300780c */ /* 0x040fe20004761670 */
[----:B------:R-:W-:Y:S01]  /*c4e0*/  FMUL R224, R224, UR20 ;  /* 0x00000014e0e07c20 */ /* 0x000fe20008400000 */
[----:B------:R-:W-:Y:S01]  /*c4f0*/  ISETP.LT.OR P6, PT, R35, 0xa, !P1 ;  /* 0x0000000a2300780c */ /* 0x000fe20004fc1670 */
[----:B------:R-:W-:Y:S01]  /*c500*/  FMUL R223, R223, UR20 ;  /* 0x00000014dfdf7c20 */ /* 0x000fe20008400000 */
[----:B------:R-:W-:Y:S01]  /*c510*/  F2FP.SATFINITE.E5M2.F32.PACK_AB_MERGE_C R225, RZ, R225, RZ ;  /* 0x000000e1ffe1723e */ /* 0x000fe200048060ff */
[----:B------:R-:W-:Y:S01]  /*c520*/  FMUL R221, R221, UR20 ;  /* 0x00000014dddd7c20 */ /* 0x000fe20008400000 */
[----:B------:R-:W-:Y:S01]  /*c530*/  FMUL R222, R222, UR20 ;  /* 0x00000014dede7c20 */ /* 0x000fe20008400000 */
[----:B------:R0:W-:Y:S01]  /*c540*/  @!P4 STG.E.U8 desc[UR18][R24.64], R29 ;  /* 0x0000001d1800c986 */ /* 0x0001e2000c101112 */
[----:B------:R-:W-:-:S02]  /*c550*/  ISETP.LT.OR P4, PT, R35, 0x2, !P0 ;  /* 0x000000022300780c */ /* 0x000fc40004781670 */
[----:B------:R-:W-:Y:S01]  /*c560*/  F2FP.SATFINITE.E5M2.F32.PACK_AB_MERGE_C R31, RZ, R224, RZ ;  /* 0x000000e0ff1f723e */ /* 0x000fe200048060ff */
[----:B------:R3:W-:Y:S01]  /*c570*/  @!P5 STG.E.U8 desc[UR18][R24.64+0x1], R225 ;  /* 0x000001e11800d986 */ /* 0x0007e2000c101112 */
[C---:B------:R-:W-:Y:S02]  /*c580*/  ISETP.LT.OR P5, PT, R35.reuse, 0x9, !P1 ;  /* 0x000000092300780c */ /* 0x040fe40004fa1670 */
[----:B------:R-:W-:Y:S01]  /*c590*/  F2FP.SATFINITE.E5M2.F32.PACK_AB_MERGE_C R223, RZ, R223, RZ ;  /* 0x000000dfffdf723e */ /* 0x000fe200048060ff */
[----:B------:R-:W-:Y:S01]  /*c5a0*/  FMUL R220, R220, UR20 ;  /* 0x00000014dcdc7c20 */ /* 0x000fe20008400000 */
[----:B------:R-:W-:Y:S01]  /*c5b0*/  F2FP.SATFINITE.E5M2.F32.PACK_AB_MERGE_C R221, RZ, R221, RZ ;  /* 0x000000ddffdd723e */ /* 0x000fe200048060ff */
[----:B------:R-:W-:Y:S01]  /*c5c0*/  @!P3 STG.E.U8 desc[UR18][R26.64], R31 ;  /* 0x0000001f1a00b986 */ /* 0x000fe2000c101112 */
[----:B------:R-:W-:-:S03]  /*c5d0*/  ISETP.LT.OR P3, PT, R35, 0x9, !P0 ;  /* 0x000000092300780c */ /* 0x000fc60004761670 */
[----:B------:R-:W-:Y:S01]  /*c5e0*/  @!P4 STG.E.U8 desc[UR18][R26.64+0x1], R223 ;  /* 0x000001df1a00c986 */ /* 0x000fe2000c101112 */
[----:B------:R-:W-:-:S03]  /*c5f0*/  ISETP.LT.OR P4, PT, R35, 0xa, !P0 ;  /* 0x0000000a2300780c */ /* 0x000fc60004781670 */
[----:B------:R-:W-:Y:S01]  /*c600*/  @!P6 STG.E.U8 desc[UR18][R24.64+0x9], R221 ;  /* 0x000009dd1800e986 */ /* 0x000fe2000c101112 */
[----:B------:R-:W-:Y:S01]  /*c610*/  ISETP.LT.OR P6, PT, R35, 0x12, !P1 ;  /* 0x000000122300780c */ /* 0x000fe20004fc1670 */
[----:B------:R-:W-:Y:S01]  /*c620*/  FMUL R219, R219, UR20 ;  /* 0x00000014dbdb7c20 */ /* 0x000fe20008400000 */
[----:B0-----:R-:W-:Y:S01]  /*c630*/  F2FP.SATFINITE.E5M2.F32.PACK_AB_MERGE_C R29, RZ, R222, RZ ;  /* 0x000000deff1d723e */ /* 0x001fe200048060ff */
[----:B------:R-:W-:Y:S01]  /*c640*/  FMUL R217, R217, UR20 ;  /* 0x00000014d9d97c20 */ /* 0x000fe20008400000 */
[----:B------:R-:W4:Y:S01]  /*c650*/  LDL.LU R226, [R1+0xc] ;  /* 0x00000c0001e27983 */ /* 0x000f220000300800 */
[----:B------:R-:W-:Y:S02]  /*c660*/  F2FP.SATFINITE.E5M2.F32.PACK_AB_MERGE_C R33, RZ, R220, RZ ;  /* 0x000000dcff21723e */ /* 0x000fe400048060ff */
[----:B------:R-:W-:Y:S01]  /*c670*/  F2FP.SATFINITE.E5M2.F32.PACK_AB_MERGE_C R219, RZ, R219, RZ ;  /* 0x000000dbffdb723e */ /* 0x000fe200048060ff */
[----:B------:R0:W-:Y:S01]  /*c680*/  @!P5 STG.E.U8 desc[UR18][R24.64+0x8], R29 ;  /* 0x0000081d1800d986 */ /* 0x0001e2000c101112 */
[----:B------:R-:W-:-:S02]  /*c690*/  ISETP.LT.OR P5, PT, R35, 0x11, !P1 ;  /* 0x000000112300780c */ /* 0x000fc40004fa1670 */
[----:B------:R-:W-:Y:S01]  /*c6a0*/  F2FP.SATFINITE.E5M2.F32.PACK_AB_MERGE_C R217, RZ, R217, RZ ;  /* 0x000000d9ffd9723e */ /* 0x000fe200048060ff */
[----:B---3--:R-:W3:Y:S01]  /*c6b0*/  LDL.LU R225, [R1+0x8] ;  /* 0x0000080001e17983 */ /* 0x008ee20000300800 */
[----:B------:R-:W-:-:S03]  /*c6c0*/  FMUL R218, R218, UR20 ;  /* 0x00000014dada7c20 */ /* 0x000fc60008400000 */
[----:B------:R-:W4:Y:S04]  /*c6d0*/  LDL.LU R224, [R1+0x4] ;  /* 0x0000040001e07983 */ /* 0x000f280000300800 */
[----:B------:R-:W3:Y:S01]  /*c6e0*/  LDL.LU R222, [R1] ;  /* 0x0000000001de7983 */ /* 0x000ee20000300800 */
[----:B0-----:R-:W-:Y:S01]  /*c6f0*/  F2FP.SATFINITE.E5M2.F32.PACK_AB_MERGE_C R29, RZ, R218, RZ ;  /* 0x000000daff1d723e */ /* 0x001fe200048060ff */
[----:B------:R-:W-:Y:S01]  /*c700*/  FMUL R216, R216, UR20 ;  /* 0x00000014d8d87c20 */ /* 0x000fe20008400000 */
[----:B------:R-:W-:Y:S01]  /*c710*/  FMUL R215, R215, UR20 ;  /* 0x00000014d7d77c20 */ /* 0x000fe20008400000 */
[----:B------:R0:W-:Y:S01]  /*c720*/  @!P3 STG.E.U8 desc[UR18][R26.64+0x8], R33 ;  /* 0x000008211a00b986 */ /* 0x0001e2000c101112 */
[----:B------:R-:W-:Y:S01]  /*c730*/  ISETP.LT.OR P3, PT, R35, 0x11, !P0 ;  /* 0x000000112300780c */ /* 0x000fe20004761670 */
[----:B------:R-:W-:Y:S01]  /*c740*/  FMUL R213, R213, UR20 ;  /* 0x00000014d5d57c20 */ /* 0x000fe20008400000 */
[----:B------:R-:W-:Y:S01]  /*c750*/  F2FP.SATFINITE.E5M2.F32.PACK_AB_MERGE_C R31, RZ, R216, RZ ;  /* 0x000000d8ff1f723e */ /* 0x000fe200048060ff */
[----:B------:R-:W-:Y:S01]  /*c760*/  @!P4 STG.E.U8 desc[UR18][R26.64+0x9], R219 ;  /* 0x000009db1a00c986 */ /* 0x000fe2000c101112 */
[C---:B------:R-:W-:Y:S01]  /*c770*/  ISETP.LT.OR P4, PT, R35.reuse, 0x12, !P0 ;  /* 0x000000122300780c */ /* 0x040fe20004781670 */
[----:B------:R-:W-:Y:S01]  /*c780*/  FMUL R214, R214, UR20 ;  /* 0x00000014d6d67c20 */ /* 0x000fe20008400000 */
[----:B------:R-:W-:Y:S01]  /*c790*/  F2FP.SATFINITE.E5M2.F32.PACK_AB_MERGE_C R215, RZ, R215, RZ ;  /* 0x000000d7ffd7723e */ /* 0x000fe200048060ff */
[----:B------:R-:W-:Y:S01]  /*c7a0*/  @!P6 STG.E.U8 desc[UR18][R24.64+0x11], R217 ;  /* 0x000011d91800e986 */ /* 0x000fe2000c101112 */
[C---:B------:R-:W-:Y:S01]  /*c7b0*/  ISETP.LT.OR P6, PT, R35.reuse, 0x1a, !P1 ;  /* 0x0000001a2300780c */ /* 0x040fe20004fc1670 */
[----:B------:R-:W-:Y:S01]  /*c7c0*/  FMUL R212, R212, UR20 ;  /* 0x00000014d4d47c20 */ /* 0x000fe20008400000 */
[----:B------:R-:W-:Y:S01]  /*c7d0*/  F2FP.SATFINITE.E5M2.F32.PACK_AB_MERGE_C R213, RZ, R213, RZ ;  /* 0x000000d5ffd5723e */ /* 0x000fe200048060ff */
[----:B------:R1:W-:Y:S01]  /*c7e0*/  @!P5 STG.E.U8 desc[UR18][R24.64+0x10], R29 ;  /* 0x0000101d1800d986 */ /* 0x0003e2000c101112 */
[----:B------:R-:W-:Y:S01]  /*c7f0*/  ISETP.LT.OR P5, PT, R35, 0x19, !P1 ;  /* 0x000000192300780c */ /* 0x000fe20004fa1670 */
[----:B------:R-:W-:Y:S01]  /*c800*/  FMUL R211, R211, UR20 ;  /* 0x00000014d3d37c20 */ /* 0x000fe20008400000 */
[----:B------:R-:W-:Y:S01]  /*c810*/  FMUL R209, R209, UR20 ;  /* 0x00000014d1d17c20 */ /* 0x000fe20008400000 */
[----:B------:R1:W-:Y:S01]  /*c820*/  @!P3 STG.E.U8 desc[UR18][R26.64+0x10], R31 ;  /* 0x0000101f1a00b986 */ /* 0x0003e2000c101112 */
[C---:B------:R-:W-:Y:S01]  /*c830*/  ISETP.LT.OR P3, PT, R35.reuse, 0x19, !P0 ;  /* 0x000000192300780c */ /* 0x040fe20004761670 */
[----:B------:R-:W-:Y:S01]  /*c840*/  FMUL R210, R210, UR20 ;  /* 0x00000014d2d27c20 */ /* 0x000fe20008400000 */
[----:B0-----:R-:W-:Y:S01]  /*c850*/  F2FP.SATFINITE.E5M2.F32.PACK_AB_MERGE_C R33, RZ, R212, RZ ;  /* 0x000000d4ff21723e */ /* 0x001fe200048060ff */
[----:B------:R-:W-:Y:S01]  /*c860*/  @!P4 STG.E.U8 desc[UR18][R26.64+0x11], R215 ;  /* 0x000011d71a00c986 */ /* 0x000fe2000c101112 */
[C---:B------:R-:W-:Y:S01]  /*c870*/  ISETP.LT.OR P4, PT, R35.reuse, 0x1a, !P0 ;  /* 0x0000001a2300780c */ /* 0x040fe20004781670 */
[----:B------:R-:W-:Y:S01]  /*c880*/  FMUL R208, R208, UR20 ;  /* 0x00000014d0d07c20 */ /* 0x000fe20008400000 */
[----:B------:R-:W-:Y:S01]  /*c890*/  F2FP.SATFINITE.E5M2.F32.PACK_AB_MERGE_C R211, RZ, R211, RZ ;  /* 0x000000d3ffd3723e */ /* 0x000fe200048060ff */
[----:B------:R-:W-:Y:S01]  /*c8a0*/  @!P6 STG.E.U8 desc[UR18][R24.64+0x19], R213 ;  /* 0x000019d51800e986 */ /* 0x000fe2000c101112 */
[----:B------:R-:W-:Y:S01]  /*c8b0*/  ISETP.LT.OR P6, PT, R35, 0x22, !P1 ;  /* 0x000000222300780c */ /* 0x000fe20004fc1670 */
[----:B------:R-:W-:Y:S01]  /*c8c0*/  FMUL R207, R207, UR20 ;  /* 0x00000014cfcf7c20 */ /* 0x000fe20008400000 */
[----:B-1----:R-:W-:Y:S01]  /*c8d0*/  F2FP.SATFINITE.E5M2.F32.PACK_AB_MERGE_C R29, RZ, R214, RZ ;  /* 0x000000d6ff1d723e */ /* 0x002fe200048060ff */
[----:B------:R-:W-:Y:S01]  /*c8e0*/  FMUL R205, R205, UR20 ;  /* 0x00000014cdcd7c20 */ /* 0x000fe20008400000 */
[----:B------:R-:W-:Y:S01]  /*c8f0*/  F2FP.SATFINITE.E5M2.F32.PACK_AB_MERGE_C R209, RZ, R209, RZ ;  /* 0x000000d1ffd1723e */ /* 0x000fe200048060ff */
[----:B------:R-:W-:Y:S01]  /*c900*/  FMUL R206, R206, UR20 ;  /* 0x00000014cece7c20 */ /* 0x000fe20008400000 */
[----:B------:R-:W-:Y:S01]  /*c910*/  F2FP.SATFINITE.E5M2.F32.PACK_AB_MERGE_C R31, RZ, R208, RZ ;  /* 0x000000d0ff1f723e */ /* 0x000fe200048060ff */
[----:B------:R0:W-:Y:S01]  /*c920*/  @!P5 STG.E.U8 desc[UR18][R24.64+0x18], R29 ;  /* 0x0000181d1800d986 */ /* 0x0001e2000c101112 */
[C---:B------:R-:W-:Y:S01]  /*c930*/  ISETP.LT.OR P5, PT, R35.reuse, 0x21, !P1 ;  /* 0x000000212300780c */ /* 0x040fe20004fa1670 */
[----:B------:R-:W-:Y:S01]  /*c940*/  FMUL R204, R204, UR20 ;  /* 0x00000014cccc7c20 */ /* 0x000fe20008400000 */
[----:B------:R-:W-:Y:S01]  /*c950*/  F2FP.SATFINITE.E5M2.F32.PACK_AB_MERGE_C R207, RZ, R207, RZ ;  /* 0x000000cfffcf723e */ /* 0x000fe200048060ff */
[----:B------:R1:W-:Y:S01]  /*c960*/  @!P3 STG.E.U8 desc[UR18][R26.64+0x18], R33 ;  /* 0x000018211a00b986 */ /* 0x0003e2000c101112 */
[----:B------:R-:W-:Y:S01]  /*c970*/  ISETP.LT.OR P3, PT, R35, 0x21, !P0 ;  /* 0x000000212300780c */ /* 0x000fe20004761670 */
[----:B------:R-:W-:Y:S01]  /*c980*/  FMUL R203, R203, UR20 ;  /* 0x00000014cbcb7c20 */ /* 0x000fe20008400000 */
[----:B------:R-:W-:Y:S01]  /*c990*/  F2FP.SATFINITE.E5M2.F32.PACK_AB_MERGE_C R205, RZ, R205, RZ ;  /* 0x000000cdffcd723e */ /* 0x000fe200048060ff */
[----:B------:R-:W-:Y:S01]  /*c9a0*/  @!P4 STG.E.U8 desc[UR18][R26.64+0x19], R211 ;  /* 0x000019d31a00c986 */ /* 0x000fe2000c101112 */
[----:B------:R-:W-:Y:S01]  /*c9b0*/  ISETP.LT.OR P4, PT, R35, 0x22, !P0 ;  /* 0x000000222300780c */ /* 0x000fe20004781670 */
[----:B------:R-:W-:Y:S01]  /*c9c0*/  FMUL R201, R201, UR20 ;  /* 0x00000014c9c97c20 */ /* 0x000fe20008400000 */
[----:B------:R-:W-:Y:S01]  /*c9d0*/  F2FP.SATFINITE.E5M2.F32.PACK_AB_MERGE_C R203, RZ, R203, RZ ;  /* 0x000000cbffcb723e */ /* 0x000fe200048060ff */
[----:B------:R-:W-:Y:S01]  /*c9e0*/  @!P6 STG.E.U8 desc[UR18][R24.64+0x21], R209 ;  /* 0x000021d11800e986 */ /* 0x000fe2000c101112 */
[----:B------:R-:W-:Y:S01]  /*c9f0*/  ISETP.LT.OR P6, PT, R35, 0x2a, !P1 ;  /* 0x0000002a2300780c */ /* 0x000fe20004fc1670 */
[----:B------:R-:W-:Y:S01]  /*ca00*/  FMUL R202, R202, UR20 ;  /* 0x00000014caca7c20 */ /* 0x000fe20008400000 */
[----:B0-----:R-:W-:Y:S01]  /*ca10*/  F2FP.SATFINITE.E5M2.F32.PACK_AB_MERGE_C R29, RZ, R210, RZ ;  /* 0x000000d2ff1d723e */ /* 0x001fe200048060ff */
[----:B------:R-:W-:Y:S01]  /*ca20*/  FMUL R200, R200, UR20 ;  /* 0x00000014c8c87c20 */ /* 0x000fe20008400000 */
[----:B-1----:R-:W-:Y:S01]  /*ca30*/  F2FP.SATFINITE.E5M2.F32.PACK_AB_MERGE_C R33, RZ, R204, RZ ;  /* 0x000000ccff21723e */ /* 0x002fe200048060ff */
[----:B------:R-:W-:Y:S01]  /*ca40*/  FMUL R199, R199, UR20 ;  /* 0x00000014c7c77c20 */ /* 0x000fe20008400000 */
[----:B------:R-:W-:Y:S01]  /*ca50*/  F2FP.SATFINITE.E5M2.F32.PACK_AB_MERGE_C R201, RZ, R201, RZ ;  /* 0x000000c9ffc9723e */ /* 0x000fe200048060ff */
[----:B------:R0:W-:Y:S01]  /*ca60*/  @!P5 STG.E.U8 desc[UR18][R24.64+0x20], R29 ;  /* 0x0000201d1800d986 */ /* 0x0001e2000c101112 */
[----:B------:R-:W-:Y:S01]  /*ca70*/  ISETP.LT.OR P5, PT, R35, 0x29, !P1 ;  /* 0x000000292300780c */ /* 0x000fe20004fa1670 */
[----:B------:R-:W-:Y:S01]  /*ca80*/  FMUL R197, R197, UR20 ;  /* 0x00000014c5c57c20 */ /* 0x000fe20008400000 */
[----:B------:R-:W-:Y:S01]  /*ca90*/  F2FP.SATFINITE.E5M2.F32.PACK_AB_MERGE_C R199, RZ, R199, RZ ;  /* 0x000000c7ffc7723e */ /* 0x000fe200048060ff */
[----:B------:R1:W-:Y:S01]  /*caa0*/  @!P3 STG.E.U8 desc[UR18][R26.64+0x20], R31 ;  /* 0x0000201f1a00b986 */ /* 0x0003e2000c101112 */
[C---:B------:R-:W-:Y:S01]  /*cab0*/  ISETP.LT.OR P3, PT, R35.reuse, 0x29, !P0 ;  /* 0x000000292300780c */ /* 0x040fe20004761670 */
[----:B------:R-:W-:Y:S01]  /*cac0*/  FMUL R198, R198, UR20 ;  /* 0x00000014c6c67c20 */ /* 0x000fe20008400000 */
[----:B------:R-:W-:Y:S01]  /*cad0*/  F2FP.SATFINITE.E5M2.F32.PACK_AB_MERGE_C R197, RZ, R197, RZ ;  /* 0x000000c5ffc5723e */ /* 0x000fe200048060ff */
[----:B------:R-:W-:Y:S01]  /*cae0*/  @!P4 STG.E.U8 desc[UR18][R26.64+0x21], R207 ;  /* 0x000021cf1a00c986 */ /* 0x000fe2000c101112 */
[----:B------:R-:W-:Y:S01]  /*caf0*/  ISETP.LT.OR P4, PT, R35, 0x2a, !P0 ;  /* 0x0000002a2300780c */ /* 0x000fe20004781670 */
[----:B------:R-:W-:Y:S01]  /*cb00*/  FMUL R196, R196, UR20 ;  /* 0x00000014c4c47c20 */ /* 0x000fe20008400000 */
[----:B------:R-:W-:Y:S01]  /*cb10*/  FMUL R195, R195, UR20 ;  /* 0x00000014c3c37c20 */ /* 0x000fe20008400000 */
        /* <DEDUP_REMOVED lines=27> */
[----:B------:R-:W-:Y:S01]  /*ccd0*/  FMUL R186, R186, UR20 ;  /* 0x00000014baba7c20 */ /* 0x000fe20008400000 */
        /* <DEDUP_REMOVED lines=156> */
[----:B-----5:R-:W-:Y:S01]  /*d6a0*/  FMUL R0, R0, UR20 ;  /* 0x0000001400007c20 */ /* 0x020fe20008400000 */
[----:B-1----:R-:W-:Y:S01]  /*d6b0*/  F2FP.SATFINITE.E5M2.F32.PACK_AB_MERGE_C R33, RZ, R164, RZ ;  /* 0x000000a4ff21723e */ /* 0x002fe200048060ff */
        /* <DEDUP_REMOVED lines=9> */
[----:B------:R-:W-:Y:S01]  /*d750*/  FMUL R4, R4, UR20 ;  /* 0x0000001404047c20 */ /* 0x000fe20008400000 */
[----:B------:R-:W-:Y:S01]  /*d760*/  @!P4 STG.E.U8 desc[UR18][R26.64+0x71], R167 ;  /* 0x000071a71a00c986 */ /* 0x000fe2000c101112 */
[----:B------:R-:W-:-:S03]  /*d770*/  ISETP.LT.OR P4, PT, R35, 0x7a, !P0 ;  /* 0x0000007a2300780c */ /* 0x000fc60004781670 */
[----:B------:R-:W-:Y:S01]  /*d780*/  @!P6 STG.E.U8 desc[UR18][R24.64+0x79], R165 ;  /* 0x000079a51800e986 */ /* 0x000fe2000c101112 */
[----:B------:R-:W-:Y:S02]  /*d790*/  ISETP.LT.OR P6, PT, R35, 0x82, !P1 ;  /* 0x000000822300780c */ /* 0x000fe40004fc1670 */
[----:B0-----:R-:W-:Y:S01]  /*d7a0*/  F2FP.SATFINITE.E5M2.F32.PACK_AB_MERGE_C R29, RZ, R166, RZ ;  /* 0x000000a6ff1d723e */ /* 0x001fe200048060ff */
[----:B------:R-:W4:Y:S01]  /*d7b0*/  LDL.LU R220, [R1+0x14] ;  /* 0x0000140001dc7983 */ /* 0x000f220000300800 */
[----:B-1----:R-:W-:-:S03]  /*d7c0*/  F2FP.SATFINITE.E5M2.F32.PACK_AB_MERGE_C R31, RZ, R160, RZ ;  /* 0x000000a0ff1f723e */ /* 0x002fc600048060ff */
[----:B------:R0:W-:Y:S01]  /*d7d0*/  @!P5 STG.E.U8 desc[UR18][R24.64+0x78], R29 ;  /* 0x0000781d1800d986 */ /* 0x0001e2000c101112 */
[----:B------:R-:W-:-:S03]  /*d7e0*/  ISETP.LT.OR P5, PT, R35, 0x81, !P1 ;  /* 0x000000812300780c */ /* 0x000fc60004fa1670 */
[----:B------:R1:W-:Y:S01]  /*d7f0*/  @!P3 STG.E.U8 desc[UR18][R26.64+0x78], R33 ;  /* 0x000078211a00b986 */ /* 0x0003e2000c101112 */
[----:B------:R-:W-:-:S03]  /*d800*/  ISETP.LT.OR P3, PT, R35, 0x81, !P0 ;  /* 0x000000812300780c */ /* 0x000fc60004761670 */
        /* <DEDUP_REMOVED lines=26> */
[----:B0-----:R-:W-:Y:S02]  /*d9b0*/  F2FP.SATFINITE.E5M2.F32.PACK_AB_MERGE_C R29, RZ, R154, RZ ;  /* 0x0000009aff1d723e */ /* 0x001fe400048060ff */
[----:B-1----:R-:W-:-:S03]  /*d9c0*/  F2FP.SATFINITE.E5M2.F32.PACK_AB_MERGE_C R33, RZ, R20, RZ ;  /* 0x00000014ff21723e */ /* 0x002fc600048060ff */
[----:B------:R0:W-:Y:S01]  /*d9d0*/  @!P5 STG.E.U8 desc[UR18][R24.64+0x90], R29 ;  /* 0x0000901d1800d986 */ /* 0x0001e2000c101112 */
[----:B------:R-:W-:-:S03]  /*d9e0*/  ISETP.LT.OR P5, PT, R35, 0x99, !P1 ;  /* 0x000000992300780c */ /* 0x000fc60004fa1670 */
[----:B------:R-:W-:Y:S01]  /*d9f0*/  @!P3 STG.E.U8 desc[UR18][R26.64+0x90], R31 ;  /* 0x0000901f1a00b986 */ /* 0x000fe2000c101112 */
[----:B------:R-:W-:-:S03]  /*da00*/  ISETP.LT.OR P3, PT, R35, 0x99, !P0 ;  /* 0x000000992300780c */ /* 0x000fc60004761670 */
[----:B------:R1:W-:Y:S01]  /*da10*/  @!P4 STG.E.U8 desc[UR18][R26.64+0x91], R23 ;  /* 0x000091171a00c986 */ /* 0x0003e2000c101112 */
[----:B------:R-:W-:-:S03]  /*da20*/  ISETP.LT.OR P4, PT, R35, 0x9a, !P0 ;  /* 0x0000009a2300780c */ /* 0x000fc60004781670 */
[----:B------:R2:W-:Y:S01]  /*da30*/  @!P6 STG.E.U8 desc[UR18][R24.64+0x99], R21 ;  /* 0x000099151800e986 */ /* 0x0005e2000c101112 */
[----:B------:R-:W-:Y:S02]  /*da40*/  ISETP.LT.OR P6, PT, R35, 0xa2, !P1 ;  /* 0x000000a22300780c */ /* 0x000fe40004fc1670 */
[----:B0-----:R-:W-:-:S05]  /*da50*/  F2FP.SATFINITE.E5M2.F32.PACK_AB_MERGE_C R29, RZ, R22, RZ ;  /* 0x00000016ff1d723e */ /* 0x001fca00048060ff */
[----:B------:R-:W-:Y:S01]  /*da60*/  @!P5 STG.E.U8 desc[UR18][R24.64+0x98], R29 ;  /* 0x0000981d1800d986 */ /* 0x000fe2000c101112 */
[C---:B------:R-:W-:Y:S02]  /*da70*/  ISETP.LT.OR P5, PT, R35.reuse, 0xa1, !P1 ;  /* 0x000000a12300780c */ /* 0x040fe40004fa1670 */
[----:B-1----:R-:W-:Y:S01]  /*da80*/  F2FP.SATFINITE.E5M2.F32.PACK_AB_MERGE_C R23, RZ, R18, RZ ;  /* 0x00000012ff17723e */ /* 0x002fe200048060ff */
[----:B------:R-:W-:Y:S01]  /*da90*/  @!P3 STG.E.U8 desc[UR18][R26.64+0x98], R33 ;  /* 0x000098211a00b986 */ /* 0x000fe2000c101112 */
[C---:B------:R-:W-:Y:S02]  /*daa0*/  ISETP.LT.OR P3, PT, R35.reuse, 0xa1, !P0 ;  /* 0x000000a12300780c */ /* 0x040fe40004761670 */
[----:B--2---:R-:W-:Y:S01]  /*dab0*/  F2FP.SATFINITE.E5M2.F32.PACK_AB_MERGE_C R21, RZ, R16, RZ ;  /* 0x00000010ff15723e */ /* 0x004fe200048060ff */
[----:B------:R0:W-:Y:S01]  /*dac0*/  @!P4 STG.E.U8 desc[UR18][R26.64+0x99], R19 ;  /* 0x000099131a00c986 */ /* 0x0001e2000c101112 */
[----:B------:R-:W-:-:S03]  /*dad0*/  ISETP.LT.OR P4, PT, R35, 0xa2, !P0 ;  /* 0x000000a22300780c */ /* 0x000fc60004781670 */
[----:B------:R1:W-:Y:S01]  /*dae0*/  @!P6 STG.E.U8 desc[UR18][R24.64+0xa1], R17 ;  /* 0x0000a1111800e986 */ /* 0x0003e2000c101112 */
[----:B------:R-:W-:-:S03]  /*daf0*/  ISETP.LT.OR P6, PT, R35, 0xaa, !P1 ;  /* 0x000000aa2300780c */ /* 0x000fc60004fc1670 */
[----:B------:R-:W-:Y:S01]  /*db00*/  @!P5 STG.E.U8 desc[UR18][R24.64+0xa0], R23 ;  /* 0x0000a0171800d986 */ /* 0x000fe2000c101112 */
[----:B------:R-:W-:-:S03]  /*db10*/  ISETP.LT.OR P5, PT, R35, 0xa9, !P1 ;  /* 0x000000a92300780c */ /* 0x000fc60004fa1670 */
[----:B------:R-:W-:Y:S01]  /*db20*/  @!P3 STG.E.U8 desc[UR18][R26.64+0xa0], R21 ;  /* 0x0000a0151a00b986 */ /* 0x000fe2000c101112 */
[C---:B------:R-:W-:Y:S02]  /*db30*/  ISETP.LT.OR P3, PT, R35.reuse, 0xa9, !P0 ;  /* 0x000000a92300780c */ /* 0x040fe40004761670 */
[----:B0-----:R-:W-:Y:S01]  /*db40*/  F2FP.SATFINITE.E5M2.F32.PACK_AB_MERGE_C R19, RZ, R14, RZ ;  /* 0x0000000eff13723e */ /* 0x001fe200048060ff */
[----:B------:R0:W-:Y:S01]  /*db50*/  @!P4 STG.E.U8 desc[UR18][R26.64+0xa1], R15 ;  /* 0x0000a10f1a00c986 */ /* 0x0001e2000c101112 */
[C---:B------:R-:W-:Y:S02]  /*db60*/  ISETP.LT.OR P4, PT, R35.reuse, 0xaa, !P0 ;  /* 0x000000aa2300780c */ /* 0x040fe40004781670 */
[----:B-1----:R-:W-:Y:S01]  /*db70*/  F2FP.SATFINITE.E5M2.F32.PACK_AB_MERGE_C R17, RZ, R12, RZ ;  /* 0x0000000cff11723e */ /* 0x002fe200048060ff */
        /* <DEDUP_REMOVED lines=15> */
[----:B0-----:R-:W-:Y:S02]  /*dc70*/  F2FP.SATFINITE.E5M2.F32.PACK_AB_MERGE_C R11, RZ, R6, RZ ;  /* 0x00000006ff0b723e */ /* 0x001fe400048060ff */
[C---:B------:R-:W-:Y:S01]  /*dc80*/  ISETP.LT.OR P3, PT, R35.reuse, 0xb9, !P0 ;  /* 0x000000b92300780c */ /* 0x040fe20004761670 */
[----:B------:R0:W-:Y:S01]  /*dc90*/  @!P4 STG.E.U8 desc[UR18][R26.64+0xb1], R7 ;  /* 0x0000b1071a00c986 */ /* 0x0001e2000c101112 */
[----:B-1----:R-:W-:Y:S02]  /*dca0*/  F2FP.SATFINITE.E5M2.F32.PACK_AB_MERGE_C R9, RZ, R4, RZ ;  /* 0x00000004ff09723e */ /* 0x002fe400048060ff */
[----:B------:R-:W-:Y:S01]  /*dcb0*/  ISETP.LT.OR P4, PT, R35, 0xba, !P0 ;  /* 0x000000ba2300780c */ /* 0x000fe20004781670 */
[----:B------:R1:W-:Y:S04]  /*dcc0*/  @!P6 STG.E.U8 desc[UR18][R24.64+0xb9], R5 ;  /* 0x0000b9051800e986 */ /* 0x0003e8000c101112 */
[----:B------:R2:W-:Y:S01]  /*dcd0*/  @!P5 STG.E.U8 desc[UR18][R24.64+0xb8], R11 ;  /* 0x0000b80b1800d986 */ /* 0x0005e2000c101112 */
[----:B------:R-:W-:Y:S01]  /*dce0*/  FMUL R4, R227, UR20 ;  /* 0x00000014e3047c20 */ /* 0x000fe20008400000 */
[----:B------:R-:W-:-:S02]  /*dcf0*/  ISETP.LT.OR P5, PT, R35, 0xc1, !P1 ;  /* 0x000000c12300780c */ /* 0x000fc40004fa1670 */
[----:B0-----:R-:W-:Y:S02]  /*dd00*/  F2FP.SATFINITE.E5M2.F32.PACK_AB_MERGE_C R7, RZ, R3, RZ ;  /* 0x00000003ff07723e */ /* 0x001fe400048060ff */
[----:B-1----:R-:W-:Y:S01]  /*dd10*/  F2FP.SATFINITE.E5M2.F32.PACK_AB_MERGE_C R5, RZ, R0, RZ ;  /* 0x00000000ff05723e */ /* 0x002fe200048060ff */
[----:B---3--:R-:W-:Y:S01]  /*dd20*/  FMUL R0, R222, UR20 ;  /* 0x00000014de007c20 */ /* 0x008fe20008400000 */
[----:B------:R-:W-:Y:S01]  /*dd30*/  ISETP.LT.OR P6, PT, R35, 0xc2, !P1 ;  /* 0x000000c22300780c */ /* 0x000fe20004fc1670 */
[----:B------:R-:W3:Y:S01]  /*dd40*/  LDL.LU R222, [R1+0x20] ;  /* 0x0000200001de7983 */ /* 0x000ee20000300800 */
[----:B--2---:R-:W-:Y:S02]  /*dd50*/  F2FP.SATFINITE.E5M2.F32.PACK_AB_MERGE_C R11, RZ, R2, RZ ;  /* 0x00000002ff0b723e */ /* 0x004fe400048060ff */
[----:B------:R-:W-:Y:S01]  /*dd60*/  F2FP.SATFINITE.E5M2.F32.PACK_AB_MERGE_C R13, RZ, R0, RZ ;  /* 0x00000000ff0d723e */ /* 0x000fe200048060ff */
[----:B----4-:R-:W-:Y:S01]  /*dd70*/  FMUL R0, R224, UR20 ;  /* 0x00000014e0007c20 */ /* 0x010fe20008400000 */
[----:B------:R-:W-:Y:S01]  /*dd80*/  FMUL R2, R225, UR20 ;  /* 0x00000014e1027c20 */ /* 0x000fe20008400000 */
[----:B------:R-:W2:Y:S04]  /*dd90*/  LDL.LU R224, [R1+0x24] ;  /* 0x0000240001e07983 */ /* 0x000ea80000300800 */
[----:B------:R-:W4:Y:S01]  /*dda0*/  LDL.LU R225, [R1+0x28] ;  /* 0x0000280001e17983 */ /* 0x000f220000300800 */
[----:B------:R-:W-:-:S03]  /*ddb0*/  FMUL R3, R226, UR20 ;  /* 0x00000014e2037c20 */ /* 0x000fc60008400000 */
[----:B------:R-:W4:Y:S04]  /*ddc0*/  LDL.LU R226, [R1+0x2c] ;  /* 0x00002c0001e27983 */ /* 0x000f280000300800 */
[----:B------:R-:W4:Y:S04]  /*ddd0*/  LDL.LU R227, [R1+0x30] ;  /* 0x0000300001e37983 */ /* 0x000f280000300800 */
[----:B------:R-:W-:Y:S01]  /*dde0*/  @!P3 STG.E.U8 desc[UR18][R26.64+0xb8], R9 ;  /* 0x0000b8091a00b986 */ /* 0x000fe2000c101112 */
[----:B------:R-:W-:-:S03]  /*ddf0*/  ISETP.LT.OR P3, PT, R35, 0xc1, !P0 ;  /* 0x000000c12300780c */ /* 0x000fc60004761670 */
[----:B------:R0:W-:Y:S01]  /*de00*/  @!P4 STG.E.U8 desc[UR18][R26.64+0xb9], R7 ;  /* 0x0000b9071a00c986 */ /* 0x0001e2000c101112 */
[----:B------:R-:W-:-:S03]  /*de10*/  ISETP.LT.OR P4, PT, R35, 0xc2, !P0 ;  /* 0x000000c22300780c */ /* 0x000fc60004781670 */
[----:B------:R-:W-:Y:S01]  /*de20*/  @!P5 STG.E.U8 desc[UR18][R24.64+0xc0], R11 ;  /* 0x0000c00b1800d986 */ /* 0x000fe2000c101112 */
[----:B------:R-:W-:-:S03]  /*de30*/  ISETP.LT.OR P5, PT, R35, 0xc9, !P1 ;  /* 0x000000c92300780c */ /* 0x000fc60004fa1670 */
[----:B------:R1:W-:Y:S01]  /*de40*/  @!P6 STG.E.U8 desc[UR18][R24.64+0xc1], R5 ;  /* 0x0000c1051800e986 */ /* 0x0003e2000c101112 */
[----:B0-----:R-:W-:-:S03]  /*de50*/  F2FP.SATFINITE.E5M2.F32.PACK_AB_MERGE_C R7, RZ, R0, RZ ;  /* 0x00000000ff07723e */ /* 0x001fc600048060ff */
[----:B------:R-:W-:Y:S01]  /*de60*/  @!P3 STG.E.U8 desc[UR18][R26.64+0xc0], R13 ;  /* 0x0000c00d1a00b986 */ /* 0x000fe2000c101112 */
[C---:B------:R-:W-:Y:S02]  /*de70*/  ISETP.LT.OR P6, PT, R35.reuse, 0xca, !P1 ;  /* 0x000000ca2300780c */ /* 0x040fe40004fc1670 */
[----:B-1----:R-:W-:Y:S01]  /*de80*/  F2FP.SATFINITE.E5M2.F32.PACK_AB_MERGE_C R5, RZ, R2, RZ ;  /* 0x00000002ff05723e */ /* 0x002fe200048060ff */
[----:B------:R0:W-:Y:S01]  /*de90*/  @!P4 STG.E.U8 desc[UR18][R26.64+0xc1], R7 ;  /* 0x0000c1071a00c986 */ /* 0x0001e2000c101112 */
[C---:B------:R-:W-:Y:S02]  /*dea0*/  ISETP.LT.OR P3, PT, R35.reuse, 0xc9, !P0 ;  /* 0x000000c92300780c */ /* 0x040fe40004761670 */
[C---:B------:R-:W-:Y:S01]  /*deb0*/  ISETP.LT.OR P4, PT, R35.reuse, 0xca, !P0 ;  /* 0x000000ca2300780c */ /* 0x040fe20004781670 */
[----:B------:R1:W-:Y:S01]  /*dec0*/  @!P5 STG.E.U8 desc[UR18][R24.64+0xc8], R5 ;  /* 0x0000c8051800d986 */ /* 0x0003e2000c101112 */
[----:B------:R-:W-:Y:S02]  /*ded0*/  ISETP.LT.OR P5, PT, R35, 0xd1, !P1 ;  /* 0x000000d12300780c */ /* 0x000fe40004fa1670 */
[----:B------:R-:W-:-:S02]  /*dee0*/  F2FP.SATFINITE.E5M2.F32.PACK_AB_MERGE_C R9, RZ, R3, RZ ;  /* 0x00000003ff09723e */ /* 0x000fc400048060ff */
[----:B------:R-:W-:-:S03]  /*def0*/  F2FP.SATFINITE.E5M2.F32.PACK_AB_MERGE_C R11, RZ, R4, RZ ;  /* 0x00000004ff0b723e */ /* 0x000fc600048060ff */
[----:B------:R1:W-:Y:S04]  /*df00*/  @!P6 STG.E.U8 desc[UR18][R24.64+0xc9], R9 ;  /* 0x0000c9091800e986 */ /* 0x0003e8000c101112 */
[----:B------:R-:W-:Y:S01]  /*df10*/  @!P3 STG.E.U8 desc[UR18][R26.64+0xc8], R11 ;  /* 0x0000c80b1a00b986 */ /* 0x000fe2000c101112 */
[----:B------:R-:W-:-:S03]  /*df20*/  FMUL R0, R220, UR20 ;  /* 0x00000014dc007c20 */ /* 0x000fc60008400000 */
[----:B------:R-:W4:Y:S02]  /*df30*/  LDL.LU R220, [R1+0x34] ;  /* 0x0000340001dc7983 */ /* 0x000f240000300800 */
[----:B0-----:R-:W-:Y:S01]  /*df40*/  F2FP.SATFINITE.E5M2.F32.PACK_AB_MERGE_C R7, RZ, R0, RZ ;  /* 0x00000000ff07723e */ /* 0x001fe200048060ff */
[----:B------:R-:W-:Y:S02]  /*df50*/  FMUL R2, R221, UR20 ;  /* 0x00000014dd027c20 */ /* 0x000fe40008400000 */
[----:B------:R-:W4:Y:S03]  /*df60*/  LDL.LU R221, [R1+0x38] ;  /* 0x0000380001dd7983 */ /* 0x000f260000300800 */
[----:B-1----:R-:W-:Y:S01]  /*df70*/  F2FP.SATFINITE.E5M2.F32.PACK_AB_MERGE_C R5, RZ, R2, RZ ;  /* 0x00000002ff05723e */ /* 0x002fe200048060ff */
[----:B------:R-:W-:Y:S04]  /*df80*/  @!P4 STG.E.U8 desc[UR18][R26.64+0xc9], R7 ;  /* 0x0000c9071a00c986 */ /* 0x000fe8000c101112 */
[----:B------:R0:W-:Y:S01]  /*df90*/  @!P5 STG.E.U8 desc[UR18][R24.64+0xd0], R5 ;  /* 0x0000d0051800d986 */ /* 0x0001e2000c101112 */
[----:B------:R-:W-:-:S03]  /*dfa0*/  FMUL R3, R223, UR20 ;  /* 0x00000014df037c20 */ /* 0x000fc60008400000 */
[----:B------:R-:W4:Y:S02]  /*dfb0*/  LDL.LU R223, [R1+0x3c] ;  /* 0x00003c0001df7983 */ /* 0x000f240000300800 */
[----:B------:R-:W-:Y:S01]  /*dfc0*/  F2FP.SATFINITE.E5M2.F32.PACK_AB_MERGE_C R9, RZ, R3, RZ ;  /* 0x00000003ff09723e */ /* 0x000fe200048060ff */
[----:B---3--:R-:W-:Y:S02]  /*dfd0*/  FMUL R0, R222, UR20 ;  /* 0x00000014de007c20 */ /* 0x008fe40008400000 */
[----:B------:R-:W3:Y:S03]  /*dfe0*/  LDL.LU R222, [R1+0x40] ;  /* 0x0000400001de7983 */ /* 0x000ee60000300800 */
[----:B------:R-:W-:Y:S01]  /*dff0*/  F2FP.SATFINITE.E5M2.F32.PACK_AB_MERGE_C R13, RZ, R0, RZ ;  /* 0x00000000ff0d723e */ /* 0x000fe200048060ff */
[----:B--2---:R-:W-:Y:S02]  /*e000*/  FMUL R2, R224, UR20 ;  /* 0x00000014e0027c20 */ /* 0x004fe40008400000 */
[----:B------:R-:W2:Y:S01]  /*e010*/  LDL.LU R224, [R1+0x44] ;  /* 0x0000440001e07983 */ /* 0x000ea20000300800 */
[----:B----4-:R-:W-:-:S03]  /*e020*/  FMUL R0, R225, UR20 ;  /* 0x00000014e1007c20 */ /* 0x010fc60008400000 */
[----:B------:R-:W4:Y:S01]  /*e030*/  LDL.LU R225, [R1+0x48] ;  /* 0x0000480001e17983 */ /* 0x000f220000300800 */
[----:B------:R-:W-:Y:S01]  /*e040*/  FMUL R3, R226, UR20 ;  /* 0x00000014e2037c20 */ /* 0x000fe20008400000 */
[----:B0-----:R-:W-:Y:S02]  /*e050*/  F2FP.SATFINITE.E5M2.F32.PACK_AB_MERGE_C R5, RZ, R0, RZ ;  /* 0x00000000ff05723e */ /* 0x001fe400048060ff */
[----:B------:R-:W4:Y:S01]  /*e060*/  LDL.LU R226, [R1+0x4c] ;  /* 0x00004c0001e27983 */ /* 0x000f220000300800 */
[----:B------:R-:W-:-:S03]  /*e070*/  FMUL R0, R227, UR20 ;  /* 0x00000014e3007c20 */ /* 0x000fc60008400000 */
[----:B------:R-:W4:Y:S01]  /*e080*/  LDL.LU R227, [R1+0x50] ;  /* 0x0000500001e37983 */ /* 0x000f220000300800 */
[C---:B------:R-:W-:Y:S02]  /*e090*/  ISETP.LT.OR P6, PT, R35.reuse, 0xd2, !P1 ;  /* 0x000000d22300780c */ /* 0x040fe40004fc1670 */
[C---:B------:R-:W-:Y:S01]  /*e0a0*/  ISETP.LT.OR P4, PT, R35.reuse, 0xd2, !P0 ;  /* 0x000000d22300780c */ /* 0x040fe20004781670 */
[----:B------:R-:W4:Y:S01]  /*e0b0*/  LDL.LU R218, [R1+0x54] ;  /* 0x0000540001da7983 */ /* 0x000f220000300800 */
[C---:B------:R-:W-:Y:S02]  /*e0c0*/  ISETP.LT.OR P3, PT, R35.reuse, 0xd1, !P0 ;  /* 0x000000d12300780c */ /* 0x040fe40004761670 */
[----:B------:R-:W-:Y:S02]  /*e0d0*/  ISETP.LT.OR P5, PT, R35, 0xd9, !P1 ;  /* 0x000000d92300780c */ /* 0x000fe40004fa1670 */
[----:B------:R-:W-:Y:S02]  /*e0e0*/  F2FP.SATFINITE.E5M2.F32.PACK_AB_MERGE_C R7, RZ, R2, RZ ;  /* 0x00000002ff07723e */ /* 0x000fe400048060ff */
[----:B------:R-:W-:-:S03]  /*e0f0*/  F2FP.SATFINITE.E5M2.F32.PACK_AB_MERGE_C R11, RZ, R0, RZ ;  /* 0x00000000ff0b723e */ /* 0x000fc600048060ff */
[----:B------:R0:W-:Y:S01]  /*e100*/  @!P6 STG.E.U8 desc[UR18][R24.64+0xd1], R9 ;  /* 0x0000d1091800e986 */ /* 0x0001e2000c101112 */
[----:B------:R-:W-:-:S03]  /*e110*/  ISETP.LT.OR P6, PT, R35, 0xda, !P1 ;  /* 0x000000da2300780c */ /* 0x000fc60004fc1670 */
[----:B------:R-:W-:Y:S01]  /*e120*/  @!P4 STG.E.U8 desc[UR18][R26.64+0xd1], R7 ;  /* 0x0000d1071a00c986 */ /* 0x000fe2000c101112 */
[----:B------:R-:W-:-:S03]  /*e130*/  ISETP.LT.OR P4, PT, R35, 0xda, !P0 ;  /* 0x000000da2300780c */ /* 0x000fc60004781670 */
[----:B------:R-:W-:Y:S01]  /*e140*/  @!P3 STG.E.U8 desc[UR18][R26.64+0xd0], R13 ;  /* 0x0000d00d1a00b986 */ /* 0x000fe2000c101112 */
[----:B0-----:R-:W-:-:S03]  /*e150*/  F2FP.SATFINITE.E5M2.F32.PACK_AB_MERGE_C R9, RZ, R3, RZ ;  /* 0x00000003ff09723e */ /* 0x001fc600048060ff */
[----:B------:R0:W-:Y:S04]  /*e160*/  @!P5 STG.E.U8 desc[UR18][R24.64+0xd8], R5 ;  /* 0x0000d8051800d986 */ /* 0x0001e8000c101112 */
[----:B------:R1:W-:Y:S01]  /*e170*/  @!P6 STG.E.U8 desc[UR18][R24.64+0xd9], R9 ;  /* 0x0000d9091800e986 */ /* 0x0003e2000c101112 */
[----:B------:R-:W-:-:S03]  /*e180*/  FMUL R0, R220, UR20 ;  /* 0x00000014dc007c20 */ /* 0x000fc60008400000 */
[----:B------:R-:W4:Y:S02]  /*e190*/  LDL.LU R220, [R1+0x58] ;  /* 0x0000580001dc7983 */ /* 0x000f240000300800 */
[----:B0-----:R-:W-:Y:S01]  /*e1a0*/  F2FP.SATFINITE.E5M2.F32.PACK_AB_MERGE_C R5, RZ, R0, RZ ;  /* 0x00000000ff05723e */ /* 0x001fe200048060ff */
[----:B------:R-:W-:Y:S02]  /*e1b0*/  FMUL R2, R221, UR20 ;  /* 0x00000014dd027c20 */ /* 0x000fe40008400000 */
[----:B------:R-:W4:Y:S03]  /*e1c0*/  LDL.LU R221, [R1+0x5c] ;  /* 0x00005c0001dd7983 */ /* 0x000f260000300800 */
[----:B------:R-:W-:Y:S01]  /*e1d0*/  F2FP.SATFINITE.E5M2.F32.PACK_AB_MERGE_C R7, RZ, R2, RZ ;  /* 0x00000002ff07723e */ /* 0x000fe200048060ff */
[----:B------:R0:W-:Y:S01]  /*e1e0*/  @!P4 STG.E.U8 desc[UR18][R26.64+0xd9], R5 ;  /* 0x0000d9051a00c986 */ /* 0x0001e2000c101112 */
[----:B------:R-:W-:-:S03]  /*e1f0*/  FMUL R3, R223, UR20 ;  /* 0x00000014df037c20 */ /* 0x000fc60008400000 */
[----:B------:R-:W4:Y:S02]  /*e200*/  LDL.LU R223, [R1+0x60] ;  /* 0x0000600001df7983 */ /* 0x000f240000300800 */
[----:B-1----:R-:W-:Y:S01]  /*e210*/  F2FP.SATFINITE.E5M2.F32.PACK_AB_MERGE_C R9, RZ, R3, RZ ;  /* 0x00000003ff09723e */ /* 0x002fe200048060ff */
[----:B---3--:R-:W-:Y:S02]  /*e220*/  FMUL R4, R222, UR20 ;  /* 0x00000014de047c20 */ /* 0x008fe40008400000 */
[----:B------:R-:W3:Y:S01]  /*e230*/  LDL.LU R222, [R1+0x64] ;  /* 0x0000640001de7983 */ /* 0x000ee20000300800 */
[----:B--2---:R-:W-:-:S03]  /*e240*/  FMUL R0, R224, UR20 ;  /* 0x00000014e0007c20 */ /* 0x004fc60008400000 */
[----:B------:R-:W2:Y:S01]  /*e250*/  LDL.LU R224, [R1+0x68] ;  /* 0x0000680001e07983 */ /* 0x000ea20000300800 */
[----:B----4-:R-:W-:Y:S01]  /*e260*/  FMUL R2, R225, UR20 ;  /* 0x00000014e1027c20 */ /* 0x010fe20008400000 */
[----:B0-----:R-:W-:Y:S02]  /*e270*/  F2FP.SATFINITE.E5M2.F32.PACK_AB_MERGE_C R5, RZ, R0, RZ ;  /* 0x00000000ff05723e */ /* 0x001fe400048060ff */
[----:B------:R-:W4:Y:S01]  /*e280*/  LDL.LU R225, [R1+0x6c] ;  /* 0x00006c0001e17983 */ /* 0x000f220000300800 */
[----:B------:R-:W-:-:S03]  /*e290*/  FMUL R3, R226, UR20 ;  /* 0x00000014e2037c20 */ /* 0x000fc60008400000 */
[----:B------:R-:W4:Y:S01]  /*e2a0*/  LDL.LU R226, [R1+0x70] ;  /* 0x0000700001e27983 */ /* 0x000f220000300800 */
[----:B------:R-:W-:-:S03]  /*e2b0*/  FMUL R0, R227, UR20 ;  /* 0x00000014e3007c20 */ /* 0x000fc60008400000 */
[----:B------:R-:W4:Y:S01]  /*e2c0*/  LDL.LU R227, [R1+0x74] ;  /* 0x0000740001e37983 */ /* 0x000f220000300800 */
[C---:B------:R-:W-:Y:S02]  /*e2d0*/  ISETP.LT.OR P3, PT, R35.reuse, 0xd9, !P0 ;  /* 0x000000d92300780c */ /* 0x040fe40004761670 */
[C---:B------:R-:W-:Y:S02]  /*e2e0*/  ISETP.LT.OR P5, PT, R35.reuse, 0xe1, !P1 ;  /* 0x000000e12300780c */ /* 0x040fe40004fa1670 */
[C---:B------:R-:W-:Y:S02]  /*e2f0*/  ISETP.LT.OR P6, PT, R35.reuse, 0xe2, !P1 ;  /* 0x000000e22300780c */ /* 0x040fe40004fc1670 */
[----:B------:R-:W-:-:S07]  /*e300*/  ISETP.LT.OR P4, PT, R35, 0xe2, !P0 ;  /* 0x000000e22300780c */ /* 0x000fce0004781670 */
[----:B------:R-:W-:Y:S01]  /*e310*/  @!P3 STG.E.U8 desc[UR18][R26.64+0xd8], R11 ;  /* 0x0000d80b1a00b986 */ /* 0x000fe2000c101112 */
[----:B------:R-:W-:-:S03]  /*e320*/  ISETP.LT.OR P3, PT, R35, 0xe1, !P0 ;  /* 0x000000e12300780c */ /* 0x000fc60004761670 */
[----:B------:R0:W-:Y:S01]  /*e330*/  @!P5 STG.E.U8 desc[UR18][R24.64+0xe0], R7 ;  /* 0x0000e0071800d986 */ /* 0x0001e2000c101112 */
[----:B------:R-:W-:-:S03]  /*e340*/  ISETP.LT.OR P5, PT, R35, 0xe9, !P1 ;  /* 0x000000e92300780c */ /* 0x000fc60004fa1670 */
[----:B------:R1:W-:Y:S01]  /*e350*/  @!P6 STG.E.U8 desc[UR18][R24.64+0xe1], R9 ;  /* 0x0000e1091800e986 */ /* 0x0003e2000c101112 */
[----:B------:R-:W-:Y:S02]  /*e360*/  ISETP.LT.OR P6, PT, R35, 0xea, !P1 ;  /* 0x000000ea2300780c */ /* 0x000fe40004fc1670 */
[----:B------:R-:W-:Y:S01]  /*e370*/  F2FP.SATFINITE.E5M2.F32.PACK_AB_MERGE_C R13, RZ, R4, RZ ;  /* 0x00000004ff0d723e */ /* 0x000fe200048060ff */
[----:B------:R1:W-:Y:S01]  /*e380*/  @!P4 STG.E.U8 desc[UR18][R26.64+0xe1], R5 ;  /* 0x0000e1051a00c986 */ /* 0x0003e2000c101112 */
[----:B0-----:R-:W-:-:S03]  /*e390*/  F2FP.SATFINITE.E5M2.F32.PACK_AB_MERGE_C R7, RZ, R2, RZ ;  /* 0x00000002ff07723e */ /* 0x001fc600048060ff */
[----:B------:R-:W-:Y:S01]  /*e3a0*/  @!P3 STG.E.U8 desc[UR18][R26.64+0xe0], R13 ;  /* 0x0000e00d1a00b986 */ /* 0x000fe2000c101112 */
[----:B-1----:R-:W-:-:S03]  /*e3b0*/  F2FP.SATFINITE.E5M2.F32.PACK_AB_MERGE_C R9, RZ, R3, RZ ;  /* 0x00000003ff09723e */ /* 0x002fc600048060ff */
[----:B------:R0:W-:Y:S01]  /*e3c0*/  @!P5 STG.E.U8 desc[UR18][R24.64+0xe8], R7 ;  /* 0x0000e8071800d986 */ /* 0x0001e2000c101112 */
[C---:B------:R-:W-:Y:S02]  /*e3d0*/  ISETP.LT.OR P3, PT, R35.reuse, 0xe9, !P0 ;  /* 0x000000e92300780c */ /* 0x040fe40004761670 */
[C---:B------:R-:W-:Y:S01]  /*e3e0*/  ISETP.LT.OR P4, PT, R35.reuse, 0xea, !P0 ;  /* 0x000000ea2300780c */ /* 0x040fe20004781670 */
[----:B------:R1:W-:Y:S01]  /*e3f0*/  @!P6 STG.E.U8 desc[UR18][R24.64+0xe9], R9 ;  /* 0x0000e9091800e986 */ /* 0x0003e2000c101112 */
[C---:B------:R-:W-:Y:S01]  /*e400*/  ISETP.LT.OR P5, PT, R35.reuse, 0xf1, !P1 ;  /* 0x000000f12300780c */ /* 0x040fe20004fa1670 */
[----:B------:R-:W-:Y:S01]  /*e410*/  FMUL R2, R218, UR20 ;  /* 0x00000014da027c20 */ /* 0x000fe20008400000 */
[----:B------:R-:W-:Y:S02]  /*e420*/  ISETP.LT.OR P6, PT, R35, 0xf2, !P1 ;  /* 0x000000f22300780c */ /* 0x000fe40004fc1670 */
[----:B------:R-:W-:Y:S02]  /*e430*/  F2FP.SATFINITE.E5M2.F32.PACK_AB_MERGE_C R11, RZ, R0, RZ ;  /* 0x00000000ff0b723e */ /* 0x000fe400048060ff */
[----:B------:R-:W-:-:S03]  /*e440*/  F2FP.SATFINITE.E5M2.F32.PACK_AB_MERGE_C R5, RZ, R2, RZ ;  /* 0x00000002ff05723e */ /* 0x000fc600048060ff */
[----:B------:R-:W-:Y:S01]  /*e450*/  @!P3 STG.E.U8 desc[UR18][R26.64+0xe8], R11 ;  /* 0x0000e80b1a00b986 */ /* 0x000fe2000c101112 */
[----:B------:R-:W-:-:S03]  /*e460*/  ISETP.LT.OR P3, PT, R35, 0xf1, !P0 ;  /* 0x000000f12300780c */ /* 0x000fc60004761670 */
[----:B------:R-:W-:Y:S01]  /*e470*/  @!P4 STG.E.U8 desc[UR18][R26.64+0xe9], R5 ;  /* 0x0000e9051a00c986 */ /* 0x000fe2000c101112 */
[C---:B------:R-:W-:Y:S02]  /*e480*/  ISETP.LT.OR P4, PT, R35.reuse, 0xf9, !P1 ;  /* 0x000000f92300780c */ /* 0x040fe40004f81670 */
[----:B------:R-:W-:Y:S01]  /*e490*/  ISETP.LT.OR P1, PT, R35, 0xfa, !P1 ;  /* 0x000000fa2300780c */ /* 0x000fe20004f21670 */
[----:B------:R-:W-:-:S05]  /*e4a0*/  FMUL R0, R220, UR20 ;  /* 0x00000014dc007c20 */ /* 0x000fca0008400000 */
[----:B0-----:R-:W-:-:S05]  /*e4b0*/  F2FP.SATFINITE.E5M2.F32.PACK_AB_MERGE_C R7, RZ, R0, RZ ;  /* 0x00000000ff07723e */ /* 0x001fca00048060ff */
[----:B------:R0:W-:Y:S01]  /*e4c0*/  @!P5 STG.E.U8 desc[UR18][R24.64+0xf0], R7 ;  /* 0x0000f0071800d986 */ /* 0x0001e2000c101112 */
[----:B------:R-:W-:-:S05]  /*e4d0*/  FMUL R3, R221, UR20 ;  /* 0x00000014dd037c20 */ /* 0x000fca0008400000 */
[----:B-1----:R-:W-:Y:S02]  /*e4e0*/  F2FP.SATFINITE.E5M2.F32.PACK_AB_MERGE_C R9, RZ, R3, RZ ;  /* 0x00000003ff09723e */ /* 0x002fe400048060ff */
[----:B------:R-:W-:-:S03]  /*e4f0*/  ISETP.LT.OR P5, PT, R35, 0xf2, !P0 ;  /* 0x000000f22300780c */ /* 0x000fc600047a1670 */
[----:B------:R1:W-:Y:S01]  /*e500*/  @!P6 STG.E.U8 desc[UR18][R24.64+0xf1], R9 ;  /* 0x0000f1091800e986 */ /* 0x0003e2000c101112 */
[C---:B------:R-:W-:Y:S02]  /*e510*/  ISETP.LT.OR P6, PT, R35.reuse, 0xf9, !P0 ;  /* 0x000000f92300780c */ /* 0x040fe400047c1670 */
[----:B------:R-:W-:Y:S01]  /*e520*/  ISETP.LT.OR P0, PT, R35, 0xfa, !P0 ;  /* 0x000000fa2300780c */ /* 0x000fe20004701670 */
[----:B------:R-:W-:-:S05]  /*e530*/  FMUL R0, R223, UR20 ;  /* 0x00000014df007c20 */ /* 0x000fca0008400000 */
[----:B------:R-:W-:-:S05]  /*e540*/  F2FP.SATFINITE.E5M2.F32.PACK_AB_MERGE_C R13, RZ, R0, RZ ;  /* 0x00000000ff0d723e */ /* 0x000fca00048060ff */
[----:B------:R0:W-:Y:S01]  /*e550*/  @!P3 STG.E.U8 desc[UR18][R26.64+0xf0], R13 ;  /* 0x0000f00d1a00b986 */ /* 0x0001e2000c101112 */
[----:B---3--:R-:W-:Y:S01]  /*e560*/  FMUL R0, R222, UR20 ;  /* 0x00000014de007c20 */ /* 0x008fe20008400000 */
[----:B--2---:R-:W-:Y:S01]  /*e570*/  FMUL R2, R224, UR20 ;  /* 0x00000014e0027c20 */ /* 0x004fe20008400000 */
[----:B----4-:R-:W-:-:S03]  /*e580*/  FMUL R3, R225, UR20 ;  /* 0x00000014e1037c20 */ /* 0x010fc60008400000 */
[----:B0-----:R-:W-:Y:S01]  /*e590*/  F2FP.SATFINITE.E5M2.F32.PACK_AB_MERGE_C R7, RZ, R0, RZ ;  /* 0x00000000ff07723e */ /* 0x001fe200048060ff */
[----:B------:R-:W-:Y:S01]  /*e5a0*/  FMUL R4, R226, UR20 ;  /* 0x00000014e2047c20 */ /* 0x000fe20008400000 */
[----:B------:R-:W-:Y:S01]  /*e5b0*/  FMUL R5, R227, UR20 ;  /* 0x00000014e3057c20 */ /* 0x000fe20008400000 */
[----:B-1----:R-:W-:Y:S02]  /*e5c0*/  F2FP.SATFINITE.E5M2.F32.PACK_AB_MERGE_C R9, RZ, R2, RZ ;  /* 0x00000002ff09723e */ /* 0x002fe400048060ff */
[----:B------:R-:W-:Y:S02]  /*e5d0*/  F2FP.SATFINITE.E5M2.F32.PACK_AB_MERGE_C R3, RZ, R3, RZ ;  /* 0x00000003ff03723e */ /* 0x000fe400048060ff */
[----:B------:R-:W-:Y:S02]  /*e5e0*/  F2FP.SATFINITE.E5M2.F32.PACK_AB_MERGE_C R11, RZ, R4, RZ ;  /* 0x00000004ff0b723e */ /* 0x000fe400048060ff */
[----:B------:R-:W-:Y:S01]  /*e5f0*/  F2FP.SATFINITE.E5M2.F32.PACK_AB_MERGE_C R5, RZ, R5, RZ ;  /* 0x00000005ff05723e */ /* 0x000fe200048060ff */
[----:B------:R0:W-:Y:S04]  /*e600*/  @!P5 STG.E.U8 desc[UR18][R26.64+0xf1], R7 ;  /* 0x0000f1071a00d986 */ /* 0x0001e8000c101112 */
[----:B------:R0:W-:Y:S04]  /*e610*/  @!P4 STG.E.U8 desc[UR18][R24.64+0xf8], R9 ;  /* 0x0000f8091800c986 */ /* 0x0001e8000c101112 */
[----:B------:R0:W-:Y:S04]  /*e620*/  @!P1 STG.E.U8 desc[UR18][R24.64+0xf9], R3 ;  /* 0x0000f90318009986 */ /* 0x0001e8000c101112 */
[----:B------:R0:W-:Y:S04]  /*e630*/  @!P6 STG.E.U8 desc[UR18][R26.64+0xf8], R11 ;  /* 0x0000f80b1a00e986 */ /* 0x0001e8000c101112 */
[----:B------:R0:W-:Y:S02]  /*e640*/  @!P0 STG.E.U8 desc[UR18][R26.64+0xf9], R5 ;  /* 0x0000f9051a008986 */ /* 0x0001e4000c101112 */
.L_x_296:
[----:B------:R-:W-:Y:S05]  /*e650*/  BSYNC B0 ;  /* 0x0000000000007941 */ /* 0x000fea0003800000 */
.L_x_38:
[----:B0-----:R-:W2:Y:S04]  /*e660*/  LDL.LU R3, [R1+0x80] ;  /* 0x0000800001037983 */ /* 0x001ea80000300800 */
[----:B-----5:R-:W2:Y:S01]  /*e670*/  LDL.LU R2, [R1+0x84] ;  /* 0x0000840001027983 */ /* 0x020ea20000300800 */
[----:B------:R-:W-:Y:S01]  /*e680*/  ULDC UR6, c[0x0][0xc] ;  /* 0x0000030000067ab9 */ /* 0x000fe20000000800 */
[----:B------:R-:W-:Y:S01]  /*e690*/  ULDC UR7, c[0x0][0x10] ;  /* 0x0000040000077ab9 */ /* 0x000fe20000000800 */
[----:B------:R-:W2:Y:S01]  /*e6a0*/  LDC R5, c[0x0][0x14] ;  /* 0x00000500ff057b82 */ /* 0x000ea20000000800 */
[----:B------:R-:W-:Y:S01]  /*e6b0*/  UIMAD.WIDE.U32 UR6, UR6, UR7, URZ ;  /* 0x00000007060672a5 */ /* 0x000fe2000f8e003f */
[----:B------:R-:W-:Y:S01]  /*e6c0*/  PRMT R0, RZ, 0x7610, R0 ;  /* 0x00007610ff007816 */ /* 0x000fe20000000000 */
[----:B------:R-:W-:-:S04]  /*e6d0*/  UMOV UR23, 0xffffffff ;  /* 0xffffffff00177882 */ /* 0x000fc80000000000 */
[----:B--2---:R-:W-:-:S04]  /*e6e0*/  IMAD.WIDE.U32 R2, R5, UR6, R2 ;  /* 0x0000000605027c25 */ /* 0x004fc8000f8e0002 */
[----:B------:R-:W-:Y:S01]  /*e6f0*/  IMAD R5, R5, UR7, RZ ;  /* 0x0000000705057c24 */ /* 0x000fe2000f8e02ff */
[----:B------:R-:W-:Y:S01]  /*e700*/  ULDC.64 UR6, c[0x0][0x650] ;  /* 0x0001940000067ab9 */ /* 0x000fe20000000a00 */
[----:B------:R-:W-:Y:S01]  /*e710*/  IMAD.MOV.U32 R19, RZ, RZ, R2 ;  /* 0x000000ffff137224 */ /* 0x000fe200078e0002 */
[----:B------:R-:W-:Y:S01]  /*e720*/  ISETP.GE.U32.AND P0, PT, R2, UR6, PT ;  /* 0x0000000602007c0c */ /* 0x000fe2000bf06070 */
[----:B------:R-:W-:Y:S02]  /*e730*/  IMAD.IADD R22, R3, 0x1, R5 ;  /* 0x0000000103167824 */ /* 0x000fe400078e0205 */
[----:B------:R-:W-:-:S03]  /*e740*/  IMAD.MOV.U32 R2, RZ, RZ, -0x1 ;  /* 0xffffffffff027424 */ /* 0x000fc600078e00ff */
[----:B------:R0:W-:Y:S01]  /*e750*/  STL [R1+0x80], R22 ;  /* 0x0000801601007387 */ /* 0x0001e20000100800 */
[----:B------:R-:W-:-:S03]  /*e760*/  ISETP.GE.U32.AND.EX P0, PT, R22, UR7, PT, P0 ;  /* 0x0000000716007c0c */ /* 0x000fc6000bf06100 */
[----:B------:R0:W-:Y:S04]  /*e770*/  STL [R1+0x84], R19 ;  /* 0x0000841301007387 */ /* 0x0001e80000100800 */
[----:B------:R0:W-:Y:S06]  /*e780*/  STL [R1+0x88], R2 ;  /* 0x0000880201007387 */ /* 0x0001ec0000100800 */
[----:B------:R-:W-:Y:S05]  /*e790*/  @P0 BRA `(.L_x_297) ;  /* 0x00000004006c0947 */ /* 0x000fea0003800000 */
[----:B------:R-:W2:Y:S01]  /*e7a0*/  S2R R14, SR_CTAID.X ;  /* 0x00000000000e7919 */ /* 0x000ea20000002500 */
[----:B------:R-:W5:Y:S01]  /*e7b0*/  LDC.64 R8, c[0x0][0x628] ;  /* 0x00018a00ff087b82 */ /* 0x000f620000000a00 */
[----:B------:R-:W-:Y:S01]  /*e7c0*/  ULDC UR6, c[0x0][0x150] ;  /* 0x0000540000067ab9 */ /* 0x000fe20000000800 */
[----:B------:R-:W-:Y:S01]  /*e7d0*/  IMAD.MOV.U32 R6, RZ, RZ, R19 ;  /* 0x000000ffff067224 */ /* 0x000fe200078e0013 */
[----:B------:R-:W0:Y:S01]  /*e7e0*/  S2R R16, SR_CTAID.Y ;  /* 0x0000000000107919 */ /* 0x000e220000002600 */
[----:B------:R-:W-:-:S04]  /*e7f0*/  IMAD.MOV.U32 R7, RZ, RZ, R22 ;  /* 0x000000ffff077224 */ /* 0x000fc800078e0016 */
[----:B------:R-:W0:Y:S08]  /*e800*/  LDC R17, c[0x0][0x144] ;  /* 0x00005100ff117b82 */ /* 0x000e300000000800 */
[----:B------:R-:W0:Y:S08]  /*e810*/  LDC R10, c[0x0][0x630] ;  /* 0x00018c00ff0a7b82 */ /* 0x000e300000000800 */
[----:B------:R-:W0:Y:S01]  /*e820*/  LDC.64 R12, c[0x0][0x620] ;  /* 0x00018800ff0c7b82 */ /* 0x000e220000000a00 */
[----:B-----5:R-:W-:-:S04]  /*e830*/  ISETP.NE.U32.AND P0, PT, R8, RZ, PT ;  /* 0x000000ff0800720c */ /* 0x020fc80003f05070 */
[----:B------:R-:W-:Y:S02]  /*e840*/  ISETP.NE.AND.EX P0, PT, R9, RZ, PT, P0 ;  /* 0x000000ff0900720c */ /* 0x000fe40003f05300 */
[----:B--2---:R-:W-:-:S05]  /*e850*/  I2FP.F32.U32 R0, R14 ;  /* 0x0000000e00007245 */ /* 0x004fca0000201000 */
[----:B------:R-:W-:-:S04]  /*e860*/  FMUL R0, R0, UR6 ;  /* 0x0000000600007c20 */ /* 0x000fc80008400000 */
[----:B------:R2:W0:Y:S02]  /*e870*/  F2I.U32.TRUNC.NTZ R15, R0 ;  /* 0x00000000000f7305 */ /* 0x000424000020f000 */
[----:B------:R-:W-:Y:S05]  /*e880*/  @!P0 BRA `(.L_x_298) ;  /* 0x0000000000288947 */ /* 0x000fea0003800000 */
[----:B--2---:R-:W2:Y:S02]  /*e890*/  LDC R0, c[0x0][0x634] ;  /* 0x00018d00ff007b82 */ /* 0x004ea40000000800 */
[----:B--2---:R-:W-:-:S05]  /*e8a0*/  IADD3 R7, P0, R19, R0, RZ ;  /* 0x0000000013077210 */ /* 0x004fca0007f1e0ff */
[----:B------:R-:W-:-:S04]  /*e8b0*/  IMAD.X R11, RZ, RZ, R22, P0 ;  /* 0x000000ffff0b7224 */ /* 0x000fc800000e0616 */
[----:B0-----:R-:W-:-:S04]  /*e8c0*/  IMAD.WIDE.U32 R2, R11, R8, RZ ;  /* 0x000000080b027225 */ /* 0x001fc800078e00ff */
[----:B------:R-:W-:-:S04]  /*e8d0*/  IMAD.WIDE.U32 R4, P0, R7, R9, R2 ;  /* 0x0000000907047225 */ /* 0x000fc80007800002 */
[----:B------:R-:W-:-:S04]  /*e8e0*/  IMAD.WIDE.U32 R2, R7, R8, RZ ;  /* 0x0000000807027225 */ /* 0x000fc800078e00ff */
[----:B------:R-:W-:Y:S01]  /*e8f0*/  IMAD.X R7, RZ, RZ, RZ, P0 ;  /* 0x000000ffff077224 */ /* 0x000fe200000e06ff */
[----:B------:R-:W-:Y:S01]  /*e900*/  IADD3 RZ, P0, R3, R4, RZ ;  /* 0x0000000403ff7210 */ /* 0x000fe20007f1e0ff */
[----:B------:R-:W-:-:S04]  /*e910*/  IMAD.MOV.U32 R6, RZ, RZ, R5 ;  /* 0x000000ffff067224 */ /* 0x000fc800078e0005 */
[----:B------:R-:W-:-:S08]  /*e920*/  IMAD.WIDE.U32.X R6, R11, R9, R6, P0 ;  /* 0x000000090b067225 */ /* 0x000fd000000e0406 */
.L_x_298:
[-CC-:B0-----:R-:W-:Y:S01]  /*e930*/  SHF.R.U64 R24, R6, R10.reuse, R7.reuse ;  /* 0x0000000a06187219 */ /* 0x181fe20000001207 */
[----:B------:R-:W0:Y:S01]  /*e940*/  LDC.64 R20, c[0x0][0x640] ;  /* 0x00019000ff147b82 */ /* 0x000e220000000a00 */
[----:B--2---:R-:W-:Y:S01]  /*e950*/  SHF.R.U32.HI R0, RZ, R10, R7 ;  /* 0x0000000aff007219 */ /* 0x004fe20000011607 */
[----:B------:R-:W-:Y:S01]  /*e960*/  IMAD.MOV.U32 R2, RZ, RZ, R19 ;  /* 0x000000ffff027224 */ /* 0x000fe200078e0013 */
[----:B------:R-:W-:Y:S01]  /*e970*/  IADD3 R5, P0, RZ, -R24, RZ ;  /* 0x80000018ff057210 */ /* 0x000fe20007f1e0ff */
[----:B------:R-:W-:Y:S01]  /*e980*/  IMAD.MOV R15, RZ, RZ, -R15 ;  /* 0x000000ffff0f7224 */ /* 0x000fe200078e0a0f */
[----:B------:R-:W-:Y:S01]  /*e990*/  ULDC UR6, c[0x0][0x154] ;  /* 0x0000550000067ab9 */ /* 0x000fe20000000800 */
[----:B------:R-:W-:Y:S02]  /*e9a0*/  IMAD.MOV.U32 R7, RZ, RZ, 0x1 ;  /* 0x00000001ff077424 */ /* 0x000fe400078e00ff */
[----:B------:R-:W2:Y:S01]  /*e9b0*/  LDC R4, c[0x0][0x618] ;  /* 0x00018600ff047b82 */ /* 0x000ea20000000800 */
[----:B------:R-:W-:-:S02]  /*e9c0*/  IMAD.X R3, RZ, RZ, ~R0, P0 ;  /* 0x000000ffff037224 */ /* 0x000fc400000e0e00 */
[----:B------:R-:W-:Y:S02]  /*e9d0*/  IMAD R15, R17, R15, R14 ;  /* 0x0000000f110f7224 */ /* 0x000fe400078e020e */
[-C--:B------:R-:W-:Y:S02]  /*e9e0*/  IMAD R0, R3, R12.reuse, RZ ;  /* 0x0000000c03007224 */ /* 0x080fe400078e02ff */
[----:B------:R-:W-:Y:S01]  /*e9f0*/  IMAD.MOV.U32 R3, RZ, RZ, R22 ;  /* 0x000000ffff037224 */ /* 0x000fe200078e0016 */
[----:B------:R-:W5:Y:S01]  /*ea00*/  LDC R6, c[0x0][0x608] ;  /* 0x00018200ff067b82 */ /* 0x000f620000000800 */
[----:B------:R-:W-:-:S04]  /*ea10*/  IMAD.WIDE.U32 R2, R5, R12, R2 ;  /* 0x0000000c05027225 */ /* 0x000fc800078e0002 */
[----:B------:R-:W-:-:S03]  /*ea20*/  IMAD R5, R5, R13, R0 ;  /* 0x0000000d05057224 */ /* 0x000fc600078e0200 */
[----:B------:R-:W1:Y:S01]  /*ea30*/  LDC R18, c[0x0][0x658] ;  /* 0x00019600ff127b82 */ /* 0x000e620000000800 */
[----:B------:R-:W-:Y:S01]  /*ea40*/  I2FP.F32.U32 R0, R16 ;  /* 0x0000001000007245 */ /* 0x000fe20000201000 */
[----:B------:R-:W-:Y:S01]  /*ea50*/  IMAD.IADD R3, R3, 0x1, R5 ;  /* 0x0000000103037824 */ /* 0x000fe200078e0205 */
[----:B0-----:R-:W-:Y:S01]  /*ea60*/  ISETP.NE.U32.AND P0, PT, R20, RZ, PT ;  /* 0x000000ff1400720c */ /* 0x001fe20003f05070 */
[----:B------:R-:W-:Y:S02]  /*ea70*/  IMAD.MOV.U32 R5, RZ, RZ, -0x1 ;  /* 0xffffffffff057424 */ /* 0x000fe400078e00ff */
[----:B------:R-:W-:Y:S02]  /*ea80*/  FMUL R0, R0, UR6 ;  /* 0x0000000600007c20 */ /* 0x000fe40008400000 */
[----:B------:R-:W0:Y:S01]  /*ea90*/  LDC R13, c[0x0][0x148] ;  /* 0x00005200ff0d7b82 */ /* 0x000e220000000800 */
[----:B--2---:R-:W-:Y:S01]  /*eaa0*/  SHF.R.U64 R10, R2, R4, R3 ;  /* 0x00000004020a7219 */ /* 0x004fe20000001203 */
[----:B------:R2:W0:Y:S01]  /*eab0*/  F2I.U32.TRUNC.NTZ R12, R0 ;  /* 0x00000000000c7305 */ /* 0x000422000020f000 */
[----:B------:R-:W-:-:S02]  /*eac0*/  ISETP.NE.AND.EX P0, PT, R21, RZ, PT, P0 ;  /* 0x000000ff1500720c */ /* 0x000fc40003f05300 */
[----:B------:R-:W-:-:S03]  /*ead0*/  SHF.R.U32.HI R3, RZ, R4, R3 ;  /* 0x00000004ff037219 */ /* 0x000fc60000011603 */
[----:B------:R-:W0:Y:S01]  /*eae0*/  LDC R14, c[0x0][0x600] ;  /* 0x00018000ff0e7b82 */ /* 0x000e220000000800 */
[-CC-:B-----5:R-:W-:Y:S02]  /*eaf0*/  SHF.R.U64 R8, R10, R6.reuse, R3.reuse ;  /* 0x000000060a087219 */ /* 0x1a0fe40000001203 */
[----:B------:R-:W-:-:S05]  /*eb00*/  SHF.R.U32.HI R3, RZ, R6, R3 ;  /* 0x00000006ff037219 */ /* 0x000fca0000011603 */
[----:B------:R-:W0:Y:S01]  /*eb10*/  LDC R19, c[0x0][0x648] ;  /* 0x00019200ff137b82 */ /* 0x000e220000000800 */
[-CC-:B-1----:R-:W-:Y:S02]  /*eb20*/  SHF.R.U64 R11, R8, R18.reuse, R3.reuse ;  /* 0x00000012080b7219 */ /* 0x182fe40000001203 */
[-C--:B------:R-:W-:Y:S02]  /*eb30*/  SHF.L.U32 R5, R5, R18.reuse, RZ ;  /* 0x0000001205057219 */ /* 0x080fe400000006ff */
[-C--:B------:R-:W-:Y:S01]  /*eb40*/  SHF.R.U32.HI R3, RZ, R18.reuse, R3 ;  /* 0x00000012ff037219 */ /* 0x080fe20000011603 */
[----:B------:R-:W-:Y:S01]  /*eb50*/  IMAD.MOV.U32 R2, RZ, RZ, R11 ;  /* 0x000000ffff027224 */ /* 0x000fe200078e000b */
[----:B------:R-:W-:Y:S01]  /*eb60*/  SHF.L.U32 R34, R7, R18, RZ ;  /* 0x0000001207227219 */ /* 0x000fe200000006ff */
[----:B------:R-:W1:Y:S01]  /*eb70*/  LDC R22, c[0x0][0x638] ;  /* 0x00018e00ff167b82 */ /* 0x000e620000000800 */
[----:B------:R-:W-:-:S07]  /*eb80*/  LOP3.LUT R17, RZ, R5, RZ, 0x33, !PT ;  /* 0x00000005ff117212 */ /* 0x000fce00078e33ff */
[----:B------:R-:W0:Y:S01]  /*eb90*/  LDC R23, c[0x0][0x610] ;  /* 0x00018400ff177b82 */ /* 0x000e220000000800 */
[----:B--2---:R-:W-:Y:S05]  /*eba0*/  @!P0 BRA `(.L_x_299) ;  /* 0x0000000000288947 */ /* 0x004fea0003800000 */
[----:B------:R-:W2:Y:S02]  /*ebb0*/  LDC R0, c[0x0][0x64c] ;  /* 0x00019300ff007b82 */ /* 0x000ea40000000800 */
[----:B--2---:R-:W-:-:S05]  /*ebc0*/  IADD3 R7, P0, R11, R0, RZ ;  /* 0x000000000b077210 */ /* 0x004fca0007f1e0ff */
        /* <DEDUP_REMOVED lines=8> */
.L_x_299:
[----:B0-----:R-:W-:Y:S01]  /*ec50*/  SHF.R.U64 R0, R2, R19, R3 ;  /* 0x0000001302007219 */ /* 0x001fe20000001203 */
[----:B------:R-:W-:Y:S01]  /*ec60*/  VIADD R3, R14, 0xffffffff ;  /* 0xffffffff0e037836 */ /* 0x000fe20000000000 */
[----:B------:R-:W-:Y:S01]  /*ec70*/  LOP3.LUT R5, R8, R17, RZ, 0xc0, !PT ;  /* 0x0000001108057212 */ /* 0x000fe200078ec0ff */
[----:B------:R-:W-:Y:S01]  /*ec80*/  IMAD.MOV R12, RZ, RZ, -R12 ;  /* 0x000000ffff0c7224 */ /* 0x000fe200078e0a0c */
[----:B------:R-:W-:Y:S01]  /*ec90*/  R2UR UR23, R24 ;  /* 0x00000000181772ca */ /* 0x000fe200000e0000 */
[----:B------:R-:W-:Y:S01]  /*eca0*/  IMAD.MOV R2, RZ, RZ, -R0 ;  /* 0x000000ffff027224 */ /* 0x000fe200078e0a00 */
[----:B------:R-:W-:Y:S01]  /*ecb0*/  LOP3.LUT R3, R10, R3, RZ, 0xc0, !PT ;  /* 0x000000030a037212 */ /* 0x000fe200078ec0ff */
[----:B------:R-:W-:Y:S02]  /*ecc0*/  IMAD R34, R34, R0, R5 ;  /* 0x0000000022227224 */ /* 0x000fe400078e0205 */
[----:B------:R-:W-:Y:S02]  /*ecd0*/  @P2 IMAD R15, R13, R12, R16 ;  /* 0x0000000c0d0f2224 */ /* 0x000fe400078e0210 */
[----:B-1----:R-:W-:-:S02]  /*ece0*/  IMAD R0, R2, R22, R11 ;  /* 0x0000001602007224 */ /* 0x002fc400078e020b */
[----:B------:R-:W-:Y:S02]  /*ecf0*/  IMAD R34, R34, R23, R15 ;  /* 0x0000001722227224 */ /* 0x000fe400078e020f */
[----:B------:R-:W-:Y:S02]  /*ed00*/  IMAD R3, R0, R14, R3 ;  /* 0x0000000e00037224 */ /* 0x000fe400078e0203 */
[----:B------:R-:W-:-:S03]  /*ed10*/  IMAD.MOV.U32 R0, RZ, RZ, 0x1 ;  /* 0x00000001ff007424 */ /* 0x000fc600078e00ff */
[----:B------:R-:W-:Y:S02]  /*ed20*/  SEL R2, R3, R34, !P2 ;  /* 0x0000002203027207 */ /* 0x000fe40005000000 */
[----:B------:R-:W-:-:S03]  /*ed30*/  SEL R34, R34, R3, !P2 ;  /* 0x0000000322227207 */ /* 0x000fc60005000000 */
[----:B------:R2:W-:Y:S04]  /*ed40*/  STL [R1+0x88], R2 ;  /* 0x0000880201007387 */ /* 0x0005e80000100800 */
.L_x_297:
[----:B------:R0:W-:Y:S01]  /*ed50*/  STL [R1+0x8c], R34 ;  /* 0x00008c2201007387 */ /* 0x0001e20000100800 */
[----:B------:R-:W-:-:S13]  /*ed60*/  LOP3.LUT P0, RZ, R0, 0xff, RZ, 0xc0, !PT ;  /* 0x000000ff00ff7812 */ /* 0x000fda000780c0ff */
[----:B0-----:R-:W-:Y:S05]  /*ed70*/  @P0 BRA `(.L_x_300) ;  /* 0xffffff2400d80947 */ /* 0x001fea000383ffff */
[----:B------:R-:W-:Y:S05]  /*ed80*/  EXIT ;  /* 0x000000000000794d */ /* 0x000fea0003800000 */
.L_x_8:
[----:B------:R-:W2:Y:S01]  /*ed90*/  LDL R22, [R1+0x84] ;  /* 0x0000840001167983 */ /* 0x000ea20000100800 */
[----:B------:R-:W-:-:S03]  /*eda0*/  ULDC.64 UR4, c[0x0][0x650] ;  /* 0x0001940000047ab9 */ /* 0x000fc60000000a00 */
[----:B0-----:R-:W3:Y:S01]  /*edb0*/  LDL R23, [R1+0x80] ;  /* 0x0000800001177983 */ /* 0x001ee20000100800 */
[----:B------:R-:W-:Y:S01]  /*edc0*/  PRMT R4, RZ, 0x7610, R4 ;  /* 0x00007610ff047816 */ /* 0x000fe20000000004 */
[----:B------:R-:W-:Y:S02]  /*edd0*/  IMAD.MOV.U32 R5, RZ, RZ, -0x1 ;  /* 0xffffffffff057424 */ /* 0x000fe400078e00ff */
[----:B------:R-:W-:Y:S02]  /*ede0*/  IMAD.MOV.U32 R7, RZ, RZ, -0x1 ;  /* 0xffffffffff077424 */ /* 0x000fe400078e00ff */
[----:B------:R-:W-:Y:S01]  /*edf0*/  IMAD.MOV.U32 R6, RZ, RZ, -0x1 ;  /* 0xffffffffff067424 */ /* 0x000fe200078e00ff */
[----:B--2---:R-:W-:-:S04]  /*ee00*/  ISETP.GE.U32.AND P0, PT, R22, UR4, PT ;  /* 0x0000000416007c0c */ /* 0x004fc8000bf06070 */
[----:B---3--:R-:W-:-:S13]  /*ee10*/  ISETP.GE.U32.AND.EX P0, PT, R23, UR5, PT, P0 ;  /* 0x0000000517007c0c */ /* 0x008fda000bf06100 */
[----:B------:R-:W-:Y:S05]  /*ee20*/  @P0 BRA `(.L_x_301) ;  /* 0x00000004002c0947 */ /* 0x000fea0003800000 */
[----:B------:R-:W0:Y:S01]  /*ee30*/  LDC.64 R14, c[0x0][0x628] ;  /* 0x00018a00ff0e7b82 */ /* 0x000e220000000a00 */
[----:B------:R-:W-:Y:S02]  /*ee40*/  IMAD.MOV.U32 R8, RZ, RZ, R22 ;  /* 0x000000ffff087224 */ /* 0x000fe400078e0016 */
[----:B------:R-:W-:-:S05]  /*ee50*/  IMAD.MOV.U32 R9, RZ, RZ, R23 ;  /* 0x000000ffff097224 */ /* 0x000fca00078e0017 */
[----:B------:R-:W1:Y:S08]  /*ee60*/  LDC R10, c[0x0][0x630] ;  /* 0x00018c00ff0a7b82 */ /* 0x000e700000000800 */
[----:B------:R-:W2:Y:S01]  /*ee70*/  LDC.64 R16, c[0x0][0x620] ;  /* 0x00018800ff107b82 */ /* 0x000ea20000000a00 */
[----:B0-----:R-:W-:-:S04]  /*ee80*/  ISETP.NE.U32.AND P0, PT, R14, RZ, PT ;  /* 0x000000ff0e00720c */ /* 0x001fc80003f05070 */
[----:B------:R-:W-:-:S13]  /*ee90*/  ISETP.NE.AND.EX P0, PT, R15, RZ, PT, P0 ;  /* 0x000000ff0f00720c */ /* 0x000fda0003f05300 */
[----:B-12---:R-:W-:Y:S05]  /*eea0*/  @!P0 BRA `(.L_x_302) ;  /* 0x0000000000288947 */ /* 0x006fea0003800000 */
[----:B------:R-:W0:Y:S02]  /*eeb0*/  LDC R4, c[0x0][0x634] ;  /* 0x00018d00ff047b82 */ /* 0x000e240000000800 */
[----:B0-----:R-:W-:-:S05]  /*eec0*/  IADD3 R9, P0, R22, R4, RZ ;  /* 0x0000000416097210 */ /* 0x001fca0007f1e0ff */
        /* <DEDUP_REMOVED lines=8> */
.L_x_302:
[----:B------:R-:W0:Y:S01]  /*ef50*/  LDC.64 R20, c[0x0][0x640] ;  /* 0x00019000ff147b82 */ /* 0x000e220000000a00 */
[-CC-:B------:R-:W-:Y:S02]  /*ef60*/  SHF.R.U64 R14, R8, R10.reuse, R9.reuse ;  /* 0x0000000a080e7219 */ /* 0x180fe40000001209 */
[----:B------:R-:W-:Y:S02]  /*ef70*/  SHF.R.U32.HI R4, RZ, R10, R9 ;  /* 0x0000000aff047219 */ /* 0x000fe40000011609 */
[----:B------:R-:W-:-:S03]  /*ef80*/  IADD3 R7, P0, RZ, -R14, RZ ;  /* 0x8000000eff077210 */ /* 0x000fc60007f1e0ff */
[----:B------:R-:W1:Y:S02]  /*ef90*/  LDC R8, c[0x0][0x618] ;  /* 0x00018600ff087b82 */ /* 0x000e640000000800 */
[----:B------:R-:W-:Y:S02]  /*efa0*/  IMAD.X R5, RZ, RZ, ~R4, P0 ;  /* 0x000000ffff057224 */ /* 0x000fe400000e0e04 */
[----:B------:R-:W-:Y:S02]  /*efb0*/  IMAD.MOV.U32 R4, RZ, RZ, R22 ;  /* 0x000000ffff047224 */ /* 0x000fe400078e0016 */
[-C--:B------:R-:W-:Y:S02]  /*efc0*/  IMAD R6, R5, R16.reuse, RZ ;  /* 0x0000001005067224 */ /* 0x080fe400078e02ff */
[----:B------:R-:W2:Y:S01]  /*efd0*/  LDC R18, c[0x0][0x608] ;  /* 0x00018200ff127b82 */ /* 0x000ea20000000800 */
[----:B------:R-:W-:Y:S02]  /*efe0*/  IMAD.MOV.U32 R5, RZ, RZ, R23 ;  /* 0x000000ffff057224 */ /* 0x000fe400078e0017 */
[----:B------:R-:W-:-:S05]  /*eff0*/  IMAD.WIDE.U32 R4, R7, R16, R4 ;  /* 0x0000001007047225 */ /* 0x000fca00078e0004 */
[----:B------:R-:W3:Y:S01]  /*f000*/  LDC R19, c[0x0][0x658] ;  /* 0x00019600ff137b82 */ /* 0x000ee20000000800 */
[----:B------:R-:W-:Y:S01]  /*f010*/  IMAD R7, R7, R17, R6 ;  /* 0x0000001107077224 */ /* 0x000fe200078e0206 */
[----:B0-----:R-:W-:Y:S01]  /*f020*/  ISETP.NE.U32.AND P0, PT, R20, RZ, PT ;  /* 0x000000ff1400720c */ /* 0x001fe20003f05070 */
[----:B------:R-:W-:Y:S02]  /*f030*/  IMAD.MOV.U32 R6, RZ, RZ, -0x1 ;  /* 0xffffffffff067424 */ /* 0x000fe400078e00ff */
[----:B------:R-:W-:Y:S01]  /*f040*/  IMAD.IADD R5, R5, 0x1, R7 ;  /* 0x0000000105057824 */ /* 0x000fe200078e0207 */
[----:B------:R-:W-:Y:S02]  /*f050*/  ISETP.NE.AND.EX P0, PT, R21, RZ, PT, P0 ;  /* 0x000000ff1500720c */ /* 0x000fe40003f05300 */
[----:B------:R-:W0:Y:S02]  /*f060*/  LDC R17, c[0x0][0x600] ;  /* 0x00018000ff117b82 */ /* 0x000e240000000800 */
[----:B-1----:R-:W-:-:S02]  /*f070*/  SHF.R.U64 R10, R4, R8, R5 ;  /* 0x00000008040a7219 */ /* 0x002fc40000001205 */
[----:B------:R-:W-:-:S04]  /*f080*/  SHF.R.U32.HI R5, RZ, R8, R5 ;  /* 0x00000008ff057219 */ /* 0x000fc80000011605 */
[----:B------:R-:W1:Y:S01]  /*f090*/  LDC R22, c[0x0][0x648] ;  /* 0x00019200ff167b82 */ /* 0x000e620000000800 */
[-CC-:B--2---:R-:W-:Y:S02]  /*f0a0*/  SHF.R.U64 R15, R10, R18.reuse, R5.reuse ;  /* 0x000000120a0f7219 */ /* 0x184fe40000001205 */
[----:B------:R-:W-:Y:S01]  /*f0b0*/  SHF.R.U32.HI R4, RZ, R18, R5 ;  /* 0x00000012ff047219 */ /* 0x000fe20000011605 */
[----:B------:R-:W-:-:S04]  /*f0c0*/  IMAD.MOV.U32 R18, RZ, RZ, 0x1 ;  /* 0x00000001ff127424 */ /* 0x000fc800078e00ff */
[----:B------:R-:W2:Y:S01]  /*f0d0*/  LDC R23, c[0x0][0x638] ;  /* 0x00018e00ff177b82 */ /* 0x000ea20000000800 */
[-CC-:B---3--:R-:W-:Y:S02]  /*f0e0*/  SHF.R.U64 R16, R15, R19.reuse, R4.reuse ;  /* 0x000000130f107219 */ /* 0x188fe40000001204 */
[-C--:B------:R-:W-:Y:S02]  /*f0f0*/  SHF.L.U32 R6, R6, R19.reuse, RZ ;  /* 0x0000001306067219 */ /* 0x080fe400000006ff */
[----:B------:R-:W-:Y:S01]  /*f100*/  SHF.R.U32.HI R5, RZ, R19, R4 ;  /* 0x00000013ff057219 */ /* 0x000fe20000011604 */
[----:B------:R-:W-:Y:S01]  /*f110*/  IMAD.MOV.U32 R4, RZ, RZ, R16 ;  /* 0x000000ffff047224 */ /* 0x000fe200078e0010 */
[----:B------:R-:W-:Y:S01]  /*f120*/  LOP3.LUT R24, RZ, R6, RZ, 0x33, !PT ;  /* 0x00000006ff187212 */ /* 0x000fe200078e33ff */
[----:B------:R-:W3:Y:S01]  /*f130*/  LDC R25, c[0x0][0x610] ;  /* 0x00018400ff197b82 */ /* 0x000ee20000000800 */
[----:B------:R-:W-:Y:S05]  /*f140*/  @!P0 BRA `(.L_x_303) ;  /* 0x0000000000288947 */ /* 0x000fea0003800000 */
        /* <DEDUP_REMOVED lines=10> */
.L_x_303:
[----:B-1----:R-:W-:Y:S01]  /*f1f0*/  SHF.R.U64 R4, R4, R22, R5 ;  /* 0x0000001604047219 */ /* 0x002fe20000001205 */
[----:B0-----:R-:W-:Y:S01]  /*f200*/  VIADD R7, R17, 0xffffffff ;  /* 0xffffffff11077836 */ /* 0x001fe20000000000 */
[----:B------:R-:W-:Y:S01]  /*f210*/  SHF.L.U32 R18, R18, R19, RZ ;  /* 0x0000001312127219 */ /* 0x000fe200000006ff */
[----:B------:R-:W-:Y:S01]  /*f220*/  @P2 IMAD R0, R11, R12, R2 ;  /* 0x0000000c0b002224 */ /* 0x000fe200078e0202 */
[----:B------:R-:W-:Y:S01]  /*f230*/  LOP3.LUT R3, R15, R24, RZ, 0xc0, !PT ;  /* 0x000000180f037212 */ /* 0x000fe200078ec0ff */
[----:B------:R-:W-:Y:S01]  /*f240*/  IMAD.MOV R5, RZ, RZ, -R4 ;  /* 0x000000ffff057224 */ /* 0x000fe200078e0a04 */
[----:B------:R-:W-:Y:S01]  /*f250*/  LOP3.LUT R7, R10, R7, RZ, 0xc0, !PT ;  /* 0x000000070a077212 */ /* 0x000fe200078ec0ff */
[----:B------:R-:W-:Y:S02]  /*f260*/  IMAD.MOV.U32 R6, RZ, RZ, R14 ;  /* 0x000000ffff067224 */ /* 0x000fe400078e000e */
[----:B------:R-:W-:Y:S02]  /*f270*/  IMAD R3, R18, R4, R3 ;  /* 0x0000000412037224 */ /* 0x000fe400078e0203 */
[----:B--2---:R-:W-:-:S02]  /*f280*/  IMAD R2, R5, R23, R16 ;  /* 0x0000001705027224 */ /* 0x004fc400078e0210 */
[----:B---3--:R-:W-:Y:S02]  /*f290*/  IMAD R0, R3, R25, R0 ;  /* 0x0000001903007224 */ /* 0x008fe400078e0200 */
[----:B------:R-:W-:Y:S02]  /*f2a0*/  IMAD R5, R2, R17, R7 ;  /* 0x0000001102057224 */ /* 0x000fe400078e0207 */
[----:B------:R-:W-:-:S03]  /*f2b0*/  IMAD.MOV.U32 R4, RZ, RZ, 0x1 ;  /* 0x00000001ff047424 */ /* 0x000fc600078e00ff */
[----:B------:R-:W-:Y:S02]  /*f2c0*/  SEL R7, R5, R0, !P2 ;  /* 0x0000000005077207 */ /* 0x000fe40005000000 */
[----:B------:R-:W-:-:S07]  /*f2d0*/  SEL R5, R0, R5, !P2 ;  /* 0x0000000500057207 */ /* 0x000fce0005000000 */
.L_x_301:
[----:B------:R-:W-:-:S08]  /*f2e0*/  NOP ;  /* 0x0000000000007918 */ /* 0x000fd00000000000 */
[----:B------:R-:W0:-:S00]  /*f2f0*/  USETMAXREG.DEALLOC.CTAPOOL 0x28 ;  /* 0x00000028000079c8 */ /* 0x000e0000080e0500 */
[----:B------:R-:W-:-:S13]  /*f300*/  ISETP.NE.AND P0, PT, RZ, UR8, PT ;  /* 0x00000008ff007c0c */ /* 0x000fda000bf05270 */
[----:B------:R-:W-:Y:S05]  /*f310*/  @P0 EXIT ;  /* 0x000000000000094d */ /* 0x000fea0003800000 */
[----:B0-----:R-:W-:Y:S01]  /*f320*/  LOP3.LUT P0, RZ, R4, 0xff, RZ, 0xc0, !PT ;  /* 0x000000ff04ff7812 */ /* 0x001fe2000780c0ff */
[----:B------:R-:W-:Y:S02]  /*f330*/  IMAD.MOV.U32 R0, RZ, RZ, 0x1 ;  /* 0x00000001ff007424 */ /* 0x000fe400078e00ff */
[----:B------:R-:W-:-:S10]  /*f340*/  IMAD.MOV.U32 R8, RZ, RZ, RZ ;  /* 0x000000ffff087224 */ /* 0x000fd400078e00ff */
[----:B------:R-:W-:Y:S05]  /*f350*/  @!P0 BRA `(.L_x_304) ;  /* 0x0000000c009c8947 */ /* 0x000fea0003800000 */
[----:B------:R-:W0:Y:S01]  /*f360*/  S2UR UR8, SR_CgaCtaId ;  /* 0x00000000000879c3 */ /* 0x000e220000008800 */
[----:B------:R-:W-:Y:S01]  /*f370*/  ULDC UR4, c[0x0][0x28c] ;  /* 0x0000a30000047ab9 */ /* 0x000fe20000000800 */
[----:B------:R-:W-:Y:S01]  /*f380*/  ULDC UR5, c[0x0][0x600] ;  /* 0x0001800000057ab9 */ /* 0x000fe20000000800 */
[----:B------:R-:W-:Y:S01]  /*f390*/  UIADD3 UR14, UR4, 0x1f, URZ ;  /* 0x0000001f040e7890 */ /* 0x000fe2000fffe03f */
[----:B------:R-:W-:Y:S01]  /*f3a0*/  BSSY B0, `(.L_x_304) ;  /* 0x00000e2000007945 */ /* 0x000fe20003800000 */
[----:B------:R-:W-:Y:S01]  /*f3b0*/  ULDC UR11, c[0x0][0x658] ;  /* 0x00019600000b7ab9 */ /* 0x000fe20000000800 */
[----:B------:R-:W-:Y:S01]  /*f3c0*/  UMOV UR12, 0xffffffff ;  /* 0xffffffff000c7882 */ /* 0x000fe20000000000 */
[----:B------:R-:W-:Y:S01]  /*f3d0*/  UMOV UR16, 0x1 ;  /* 0x0000000100107882 */ /* 0x000fe20000000000 */
[----:B------:R-:W-:Y:S01]  /*f3e0*/  USHF.R.S32.HI UR15, URZ, 0x1f, UR14 ;  /* 0x0000001f3f0f7899 */ /* 0x000fe2000801140e */
[----:B------:R-:W-:Y:S01]  /*f3f0*/  IMAD.MOV.U32 R9, RZ, RZ, 0x1 ;  /* 0x00000001ff097424 */ /* 0x000fe200078e00ff */
[----:B------:R-:W-:Y:S01]  /*f400*/  ULDC UR9, c[0x0][0xc] ;  /* 0x0000030000097ab9 */ /* 0x000fe20000000800 */
[----:B------:R-:W-:Y:S01]  /*f410*/  UIADD3 UR4, UR5, -0x1, URZ ;  /* 0xffffffff05047890 */ /* 0x000fe2000fffe03f */
[----:B------:R-:W-:Y:S01]  /*f420*/  IMAD.MOV.U32 R0, RZ, RZ, 0x1 ;  /* 0x00000001ff007424 */ /* 0x000fe200078e00ff */
[----:B------:R-:W-:Y:S01]  /*f430*/  USHF.L.U32 UR18, UR12, UR11, URZ ;  /* 0x0000000b0c127299 */ /* 0x000fe2000800063f */
[----:B------:R-:W-:Y:S01]  /*f440*/  IMAD.MOV.U32 R8, RZ, RZ, RZ ;  /* 0x000000ffff087224 */ /* 0x000fe200078e00ff */
[----:B------:R-:W-:Y:S01]  /*f450*/  USHF.L.U32 UR5, UR16, UR11, URZ ;  /* 0x0000000b10057299 */ /* 0x000fe2000800063f */
[----:B------:R-:W-:Y:S01]  /*f460*/  ULDC UR12, c[0x0][0x10] ;  /* 0x00000400000c7ab9 */ /* 0x000fe20000000800 */
[----:B------:R-:W-:Y:S01]  /*f470*/  ULEA.HI UR15, UR15, UR14, URZ, 0x5 ;  /* 0x0000000e0f0f7291 */ /* 0x000fe2000f8f283f */
[----:B------:R-:W-:Y:S01]  /*f480*/  UMOV UR22, 0x55 ;  /* 0x0000005500167882 */ /* 0x000fe20000000000 */
[----:B------:R-:W-:-:S02]  /*f490*/  ULOP3.LUT UR29, UR13, 0x2, URZ, 0xfc, !UPT ;  /* 0x000000020d1d7892 */ /* 0x000fc4000f8efc3f */
[----:B------:R-:W-:Y:S02]  /*f4a0*/  USHF.R.S32.HI UR19, URZ, 0x5, UR15 ;  /* 0x000000053f137899 */ /* 0x000fe4000801140f */
[----:B0-----:R-:W-:Y:S02]  /*f4b0*/  ULOP3.LUT UR10, UR8, 0x1, URZ, 0xc0, !UPT ;  /* 0x00000001080a7892 */ /* 0x001fe4000f8ec03f */
[----:B------:R-:W-:Y:S02]  /*f4c0*/  USHF.R.U32.HI UR30, URZ, 0x1, UR8 ;  /* 0x000000013f1e7899 */ /* 0x000fe40008011608 */
[----:B------:R-:W-:Y:S02]  /*f4d0*/  USHF.L.U32 UR6, UR8, 0x7, URZ ;  /* 0x0000000708067899 */ /* 0x000fe4000800063f */
[----:B------:R-:W-:Y:S02]  /*f4e0*/  USHF.L.U32 UR7, UR8, 0xc, URZ ;  /* 0x0000000c08077899 */ /* 0x000fe4000800063f */
[----:B------:R-:W-:-:S02]  /*f4f0*/  ULOP3.LUT UR8, UR8, 0xfffffffe, URZ, 0xc0, !UPT ;  /* 0xfffffffe08087892 */ /* 0x000fc4000f8ec03f */
[----:B------:R-:W-:Y:S02]  /*f500*/  UISETP.GT.U32.AND UP0, UPT, UR10, 0xffff, UPT ;  /* 0x0000ffff0a00788c */ /* 0x000fe4000bf04070 */
[----:B------:R-:W-:Y:S02]  /*f510*/  USHF.L.U32 UR20, UR16, UR8, URZ ;  /* 0x0000000810147299 */ /* 0x000fe4000800063f */
[----:B------:R-:W-:Y:S02]  /*f520*/  ULOP3.LUT UR11, UR8, 0x1, URZ, 0xfc, !UPT ;  /* 0x00000001080b7892 */ /* 0x000fe4000f8efc3f */
[----:B------:R-:W-:Y:S02]  /*f530*/  UIMAD.WIDE.U32 UR8, UR9, UR12, URZ ;  /* 0x0000000c090872a5 */ /* 0x000fe4000f8e003f */
[----:B------:R-:W-:Y:S01]  /*f540*/  USEL UR10, UR10, 0xffff, !UP0 ;  /* 0x0000ffff0a0a7887 */ /* 0x000fe2000c000000 */
[----:B------:R-:W-:Y:S01]  /*f550*/  ULDC UR12, c[0x0][0x14] ;  /* 0x00000500000c7ab9 */ /* 0x000fe20000000800 */
[----:B------:R-:W-:-:S02]  /*f560*/  USHF.L.U32 UR11, UR16, UR11, URZ ;  /* 0x0000000b100b7299 */ /* 0x000fc4000800063f */
[----:B------:R-:W-:Y:S02]  /*f570*/  UIMAD.WIDE.U32 UR24, UR8, UR12, URZ ;  /* 0x0000000c081872a5 */ /* 0x000fe4000f8e003f */
[----:B------:R-:W-:Y:S02]  /*f580*/  UIMAD UR21, UR9, UR12, URZ ;  /* 0x0000000c091572a4 */ /* 0x000fe4000f8e023f */
[----:B------:R-:W-:Y:S02]  /*f590*/  ULOP3.LUT UR10, UR10, 0xffff, URZ, 0xc0, !UPT ;  /* 0x0000ffff0a0a7892 */ /* 0x000fe4000f8ec03f */
[----:B------:R-:W-:Y:S02]  /*f5a0*/  ULOP3.LUT UR6, UR6, 0x80, URZ, 0xc0, !UPT ;  /* 0x0000008006067892 */ /* 0x000fe4000f8ec03f */
[----:B------:R-:W-:Y:S02]  /*f5b0*/  ULOP3.LUT UR7, UR7, 0x1000, URZ, 0xc0, !UPT ;  /* 0x0000100007077892 */ /* 0x000fe4000f8ec03f */
[----:B------:R-:W-:-:S02]  /*f5c0*/  ULOP3.LUT UR18, URZ, UR18, URZ, 0x33, !UPT ;  /* 0x000000123f127292 */ /* 0x000fc4000f8e333f */
[----:B------:R-:W-:Y:S02]  /*f5d0*/  ULOP3.LUT UR20, UR20, UR11, URZ, 0xfc, !UPT ;  /* 0x0000000b14147292 */ /* 0x000fe4000f8efc3f */
[----:B------:R-:W-:Y:S02]  /*f5e0*/  UIADD3 UR21, UR25, UR21, URZ ;  /* 0x0000001519157290 */ /* 0x000fe4000fffe03f */
[----:B------:R-:W-:Y:S02]  /*f5f0*/  USHF.L.U32 UR22, UR22, UR10, URZ ;  /* 0x0000000a16167299 */ /* 0x000fe4000800063f */
[----:B------:R-:W-:Y:S01]  /*f600*/  UIADD3 UR31, UR19, 0x1, URZ ;  /* 0x00000001131f7890 */ /* 0x000fe2000fffe03f */
[----:B------:R-:W-:-:S11]  /*f610*/  ULDC.64 UR32, c[0x0][0x198] ;  /* 0x0000660000207ab9 */ /* 0x000fd60000000a00 */
.L_x_315:
[----:B------:R-:W-:-:S03]  /*f620*/  UMOV UR8, 0xffffffff ;  /* 0xffffffff00087882 */ /* 0x000fc60000000000 */
[----:B------:R-:W-:Y:S05]  /*f630*/  BRA.DIV UR8, `(.L_x_305) ;  /* 0x0000001608d87947 */ /* 0x000fea000b800000 */
[----:B------:R-:W-:-:S13]  /*f640*/  ELECT P0, URZ, PT ;  /* 0x00000000003f782f */ /* 0x000fda0003800000 */
.L_x_340:
[----:B------:R-:W0:Y:S01]  /*f650*/  LDC R2, c[0x0][0x28c] ;  /* 0x0000a300ff027b82 */ /* 0x000e220000000800 */
[----:B------:R-:W-:Y:S01]  /*f660*/  BSSY B1, `(.L_x_306) ;  /* 0x000003d000017945 */ /* 0x000fe20003800000 */
[----:B0-----:R-:W-:-:S13]  /*f670*/  ISETP.LT.OR P0, PT, R2, 0x1, !P0 ;  /* 0x000000010200780c */ /* 0x001fda0004701670 */
[----:B------:R-:W-:Y:S05]  /*f680*/  @P0 BRA `(.L_x_307) ;  /* 0x0000000000e80947 */ /* 0x000fea0003800000 */
[----:B------:R-:W-:Y:S01]  /*f690*/  LEA R5, R5, UR30, 0x2 ;  /* 0x0000001e05057c11 */ /* 0x000fe2000f8e10ff */
[----:B------:R-:W-:Y:S01]  /*f6a0*/  IMAD.MOV.U32 R13, RZ, RZ, RZ ;  /* 0x000000ffff0d7224 */ /* 0x000fe200078e00ff */
[----:B------:R-:W-:Y:S01]  /*f6b0*/  LEA R7, R7, UR6, 0x8 ;  /* 0x0000000607077c11 */ /* 0x000fe2000f8e40ff */
[----:B------:R-:W-:Y:S02]  /*f6c0*/  IMAD.U32 R14, RZ, RZ, UR31 ;  /* 0x0000001fff0e7e24 */ /* 0x000fe4000f8e00ff */
[----:B------:R-:W-:Y:S02]  /*f6d0*/  IMAD.MOV.U32 R2, RZ, RZ, R0 ;  /* 0x000000ffff027224 */ /* 0x000fe400078e0000 */
[----:B------:R-:W-:Y:S02]  /*f6e0*/  IMAD.MOV.U32 R3, RZ, RZ, R8 ;  /* 0x000000ffff037224 */ /* 0x000fe400078e0008 */
[----:B------:R-:W-:-:S07]  /*f6f0*/  IMAD.SHL.U32 R10, R5, 0x20, RZ ;  /* 0x00000020050a7824 */ /* 0x000fce00078e00ff */
.L_x_310:
[----:B------:R-:W0:Y:S01]  /*f700*/  S2R R5, SR_CgaCtaId ;  /* 0x0000000000057919 */ /* 0x000e220000008800 */
[----:B------:R-:W-:Y:S01]  /*f710*/  MOV R4, 0x400 ;  /* 0x0000040000047802 */ /* 0x000fe20000000f00 */
[----:B------:R-:W1:Y:S03]  /*f720*/  S2R R15, SR_TID.X ;  /* 0x00000000000f7919 */ /* 0x000e660000002100 */
[----:B0-----:R-:W-:Y:S02]  /*f730*/  LEA R12, R5, R4, 0x18 ;  /* 0x00000004050c7211 */ /* 0x001fe400078ec0ff */
[----:B------:R-:W-:Y:S02]  /*f740*/  SHF.L.U32 R4, R2, 0x1f, RZ ;  /* 0x0000001f02047819 */ /* 0x000fe400000006ff */
[----:B-1----:R-:W-:Y:S01]  /*f750*/  LOP3.LUT P1, RZ, R15, 0x7f, RZ, 0xc0, !PT ;  /* 0x0000007f0fff7812 */ /* 0x002fe2000782c0ff */
[----:B------:R-:W-:-:S04]  /*f760*/  IMAD R11, R3, 0x8, R12 ;  /* 0x00000008030b7824 */ /* 0x000fc800078e020c */
[----:B------:R-:W0:Y:S08]  /*f770*/  SYNCS.PHASECHK.TRANS64.TRYWAIT P0, [R11+URZ+0x90], R4 ;  /* 0x000090040b0075a7 */ /* 0x000e30000800017f */
[----:B------:R-:W1:Y:S01]  /*f780*/  @!P1 LDC R5, c[0x0][0x500] ;  /* 0x00014000ff059b82 */ /* 0x000e620000000800 */
[----:B0-----:R-:W-:Y:S05]  /*f790*/  @!P0 BRA `(.L_x_308) ;  /* 0x0000001400a08947 */ /* 0x001fea0003800000 */
.L_x_341:
[----:B------:R-:W-:Y:S01]  /*f7a0*/  UPRMT UR8, UR29, 0x9910, URZ ;  /* 0x000099101d087896 */ /* 0x000fe2000800003f */
[----:B-1----:R1:W-:Y:S03]  /*f7b0*/  @!P1 SYNCS.ARRIVE.TRANS64 RZ, [R11+URZ], R5 ;  /* 0x000000050bff99a7 */ /* 0x0023e6000800003f */
[----:B------:R-:W-:-:S06]  /*f7c0*/  UISETP.NE.AND UP0, UPT, UR8, 0x2, UPT ;  /* 0x000000020800788c */ /* 0x000fcc000bf05270 */
[----:B------:R-:W-:-:S13]  /*f7d0*/  PLOP3.LUT P0, PT, PT, PT, UP0, 0x80, 0x0 ;  /* 0x000000000000781c */ /* 0x000fda0003f0f008 */
[----:B-1----:R-:W-:Y:S05]  /*f7e0*/  @P0 BRA `(.L_x_309) ;  /* 0x0000000000040947 */ /* 0x002fea0003800000 */
[----:B------:R-:W-:Y:S01]  /*f7f0*/  BPT.TRAP 0x1 ;  /* 0x000000040000795c */ /* 0x000fe20000300000 */
.L_x_309:
[C---:B0-----:R-:W-:Y:S01]  /*f800*/  LEA R4, R3.reuse, UR30, 0x2 ;  /* 0x0000001e03047c11 */ /* 0x041fe2000f8e10ff */
[----:B------:R-:W-:Y:S01]  /*f810*/  VIADD R14, R14, 0xffffffff ;  /* 0xffffffff0e0e7836 */ /* 0x000fe20000000000 */
[----:B------:R-:W-:Y:S01]  /*f820*/  R2UR UR11, R3 ;  /* 0x00000000030b72ca */ /* 0x000fe200000e0000 */
[----:B------:R-:W-:Y:S01]  /*f830*/  UIADD3 UR14, UP0, UR32, 0xf0, URZ ;  /* 0x000000f0200e7890 */ /* 0x000fe2000ff1e03f */
[----:B------:R-:W-:Y:S01]  /*f840*/  R2UR UR26, R12 ;  /* 0x000000000c1a72ca */ /* 0x000fe200000e0000 */
[----:B------:R-:W-:Y:S01]  /*f850*/  IMAD.U32 R4, R4, 0x400, R12 ;  /* 0x0000040004047824 */ /* 0x000fe200078e000c */
[----:B------:R-:W-:Y:S01]  /*f860*/  R2UR UR27, R10 ;  /* 0x000000000a1b72ca */ /* 0x000fe200000e0000 */
[----:B------:R-:W-:Y:S01]  /*f870*/  UIADD3 UR34, UP1, UR32, 0x1f0, URZ ;  /* 0x000001f020227890 */ /* 0x000fe2000ff3e03f */
[----:B------:R-:W-:Y:S01]  /*f880*/  R2UR UR9, R11 ;  /* 0x000000000b0972ca */ /* 0x000fe200000e0000 */
[----:B------:R-:W-:Y:S01]  /*f890*/  UIADD3.X UR15, URZ, UR33, URZ, UP0, !UPT ;  /* 0x000000213f0f7290 */ /* 0x000fe200087fe43f */
[----:B------:R-:W-:Y:S01]  /*f8a0*/  R2UR UR8, R4 ;  /* 0x00000000040872ca */ /* 0x000fe200000e0000 */
[----:B------:R-:W-:Y:S01]  /*f8b0*/  UPRMT UR23, URZ, 0x5410, UR22 ;  /* 0x000054103f177896 */ /* 0x000fe20008000016 */
[----:B------:R-:W-:Y:S01]  /*f8c0*/  R2UR UR10, R13 ;  /* 0x000000000d0a72ca */ /* 0x000fe200000e0000 */
[----:B------:R-:W-:Y:S01]  /*f8d0*/  VIADD R3, R3, 0x1 ;  /* 0x0000000103037836 */ /* 0x000fe20000000000 */
[----:B------:R-:W-:Y:S01]  /*f8e0*/  R2UR UR12, R6 ;  /* 0x00000000060c72ca */ /* 0x000fe200000e0000 */
[----:B------:R-:W-:Y:S01]  /*f8f0*/  ULEA UR11, UR11, UR7, 0xd ;  /* 0x000000070b0b7291 */ /* 0x000fe2000f8e683f */
[----:B------:R-:W-:Y:S01]  /*f900*/  R2UR UR28, R7 ;  /* 0x00000000071c72ca */ /* 0x000fe200000e0000 */
[----:B------:R-:W-:Y:S01]  /*f910*/  UPRMT UR36, URZ, 0x5410, UR20 ;  /* 0x000054103f247896 */ /* 0x000fe20008000014 */
[----:B------:R-:W-:Y:S01]  /*f920*/  ISETP.GT.AND P1, PT, R14, 0x1, PT ;  /* 0x000000010e00780c */ /* 0x000fe20003f24270 */
[----:B------:R-:W-:Y:S01]  /*f930*/  UIADD3 UR26, UR26, 0x12200, UR11 ;  /* 0x000122001a1a7890 */ /* 0x000fe2000fffe00b */
[----:B------:R-:W-:Y:S01]  /*f940*/  ISETP.NE.AND P0, PT, R3, 0x12, PT ;  /* 0x000000120300780c */ /* 0x000fe20003f05270 */
[----:B------:R-:W-:Y:S01]  /*f950*/  UIADD3.X UR35, URZ, UR33, URZ, UP1, !UPT ;  /* 0x000000213f237290 */ /* 0x000fe20008ffe43f */
[----:B------:R-:W-:Y:S01]  /*f960*/  VIADD R13, R13, 0x20 ;  /* 0x000000200d0d7836 */ /* 0x000fe20000000000 */
[----:B------:R-:W-:Y:S01]  /*f970*/  UIADD3 UR8, UR8, 0x200, URZ ;  /* 0x0000020008087890 */ /* 0x000fe2000fffe03f */
[----:B------:R-:W-:Y:S01]  /*f980*/  SEL R5, RZ, 0x1, P0 ;  /* 0x00000001ff057807 */ /* 0x000fe20000000000 */
[----:B------:R-:W-:Y:S01]  /*f990*/  UMOV UR16, 0x0 ;  /* 0x0000000000107882 */ /* 0x000fe20000000000 */
[----:B------:R-:W-:Y:S01]  /*f9a0*/  UMOV UR17, 0x10000000 ;  /* 0x1000000000117882 */ /* 0x000fe20000000000 */
[----:B------:R-:W-:Y:S01]  /*f9b0*/  UMOV UR11, UR27 ;  /* 0x0000001b000b7c82 */ /* 0x000fe20008000000 */
[----:B------:R-:W-:-:S02]  /*f9c0*/  LOP3.LUT R2, R2, R5, RZ, 0x3c, !PT ;  /* 0x0000000502027212 */ /* 0x000fc400078e3cff */
[----:B------:R-:W-:Y:S02]  /*f9d0*/  SEL R3, R3, RZ, P0 ;  /* 0x000000ff03037207 */ /* 0x000fe40000000000 */
[----:B------:R0:W-:Y:S02]  /*f9e0*/  UTMALDG.3D.MULTICAST [UR8], [UR14], UR23, desc[UR16] ;  /* 0x000010080e0073b4 */ /* 0x0001e40008011817 */
[----:B0-----:R-:W-:Y:S01]  /*f9f0*/  UMOV UR8, UR26 ;  /* 0x0000001a00087c82 */ /* 0x001fe20008000000 */
[----:B------:R-:W-:Y:S02]  /*fa00*/  UMOV UR11, UR28 ;  /* 0x0000001c000b7c82 */ /* 0x000fe40008000000 */
[----:B------:R0:W-:Y:S02]  /*fa10*/  UTMALDG.3D.MULTICAST [UR8], [UR34], UR36, desc[UR16] ;  /* 0x00001008220073b4 */ /* 0x0001e40008011824 */
[----:B0-----:R-:W-:Y:S05]  /*fa20*/  @P1 BRA `(.L_x_310) ;  /* 0xfffffffc00341947 */ /* 0x001fea000383ffff */
.L_x_307:
[----:B------:R-:W-:Y:S05]  /*fa30*/  BSYNC B1 ;  /* 0x0000000000017941 */ /* 0x000fea0003800000 */
.L_x_306:
[----:B------:R-:W2:Y:S01]  /*fa40*/  LDL.LU R15, [R1+0x80] ;  /* 0x00008000010f7983 */ /* 0x000ea20000300800 */
[----:B------:R-:W-:Y:S01]  /*fa50*/  LOP3.LUT P1, RZ, R9, 0xff, RZ, 0xc0, !PT ;  /* 0x000000ff09ff7812 */ /* 0x000fe2000782c0ff */
[----:B------:R-:W-:Y:S01]  /*fa60*/  VIADD R8, R8, UR19 ;  /* 0x0000001308087c36 */ /* 0x000fe20008000000 */
[----:B------:R-:W-:Y:S01]  /*fa70*/  ULDC.64 UR8, c[0x0][0x650] ;  /* 0x0001940000087ab9 */ /* 0x000fe20000000a00 */
[----:B------:R-:W3:Y:S01]  /*fa80*/  LDL.LU R12, [R1+0x84] ;  /* 0x00008400010c7983 */ /* 0x000ee20000300800 */
[----:B------:R-:W-:Y:S01]  /*fa90*/  IMAD.U32 R5, RZ, RZ, UR19 ;  /* 0x00000013ff057e24 */ /* 0x000fe2000f8e00ff */
[----:B------:R-:W-:Y:S01]  /*faa0*/  UISETP.GE.U32.AND UP0, UPT, UR19, 0x12, UPT ;  /* 0x000000121300788c */ /* 0x000fe2000bf06070 */
[----:B------:R-:W-:Y:S01]  /*fab0*/  ISETP.GT.U32.AND P0, PT, R8, 0x11, PT ;  /* 0x000000110800780c */ /* 0x000fe20003f04070 */
[----:B------:R-:W-:Y:S01]  /*fac0*/  BSSY B1, `(.L_x_311) ;  /* 0x000006d000017945 */ /* 0x000fe20003800000 */
[----:B------:R-:W-:Y:S01]  /*fad0*/  IMAD.MOV.U32 R7, RZ, RZ, -0x1 ;  /* 0xffffffffff077424 */ /* 0x000fe200078e00ff */
[----:B------:R-:W-:Y:S01]  /*fae0*/  PRMT R9, RZ, 0x7610, R9 ;  /* 0x00007610ff097816 */ /* 0x000fe20000000009 */
[----:B------:R-:W-:Y:S01]  /*faf0*/  IMAD.MOV.U32 R6, RZ, RZ, -0x1 ;  /* 0xffffffffff067424 */ /* 0x000fe200078e00ff */
[----:B------:R-:W-:-:S02]  /*fb00*/  ISETP.LT.U32.AND P0, PT, R5, 0x12, P0 ;  /* 0x000000120500780c */ /* 0x000fc40000701070 */
[----:B------:R-:W0:Y:S01]  /*fb10*/  @P1 S2R R3, SR_CgaCtaId ;  /* 0x0000000000031919 */ /* 0x000e220000008800 */
[----:B------:R-:W-:Y:S02]  /*fb20*/  @P1 MOV R2, 0x400 ;  /* 0x0000040000021802 */ /* 0x000fe40000000f00 */
[----:B------:R-:W-:Y:S02]  /*fb30*/  PLOP3.LUT P3, PT, PT, PT, UP0, 0x80, 0x0 ;  /* 0x000000000000781c */ /* 0x000fe40003f6f008 */
[----:B0-----:R-:W-:Y:S01]  /*fb40*/  @P1 LEA R4, R3, R2, 0x18 ;  /* 0x0000000203041211 */ /* 0x001fe200078ec0ff */
[----:B------:R-:W-:-:S03]  /*fb50*/  IMAD.WIDE.U32 R2, R8, 0x38e38e39, RZ ;  /* 0x38e38e3908027825 */ /* 0x000fc600078e00ff */
[----:B------:R0:W-:Y:S02]  /*fb60*/  @P1 SYNCS.ARRIVE.TRANS64.A1T0 RZ, [R4+URZ+0x138], RZ ;  /* 0x000138ff04ff19a7 */ /* 0x0001e4000810003f */
[----:B------:R-:W-:Y:S02]  /*fb70*/  SHF.R.U32.HI R5, RZ, 0x2, R3 ;  /* 0x00000002ff057819 */ /* 0x000fe40000011603 */
[----:B------:R-:W-:Y:S02]  /*fb80*/  SEL R3, RZ, 0x1, !P0 ;  /* 0x00000001ff037807 */ /* 0x000fe40004000000 */
[----:B------:R-:W-:Y:S01]  /*fb90*/  PRMT R2, RZ, 0x7610, R2 ;  /* 0x00007610ff027816 */ /* 0x000fe20000000002 */
[----:B------:R-:W-:Y:S01]  /*fba0*/  IMAD R8, R5, -0x12, R8 ;  /* 0xffffffee05087824 */ /* 0x000fe200078e0208 */
[----:B------:R-:W-:-:S04]  /*fbb0*/  LOP3.LUT R0, R0, R3, RZ, 0x3c, !PT ;  /* 0x0000000300007212 */ /* 0x000fc800078e3cff */
[----:B------:R-:W-:Y:S01]  /*fbc0*/  @P3 LOP3.LUT R0, R0, 0x1, R5, 0x78, !PT ;  /* 0x0000000100003812 */ /* 0x000fe200078e7805 */
[----:B------:R-:W-:Y:S01]  /*fbd0*/  IMAD.MOV.U32 R5, RZ, RZ, -0x1 ;  /* 0xffffffffff057424 */ /* 0x000fe200078e00ff */
[----:B---3--:R-:W-:-:S04]  /*fbe0*/  IADD3 R12, P1, R12, UR24, RZ ;  /* 0x000000180c0c7c10 */ /* 0x008fc8000ff3e0ff */
[----:B--2---:R-:W-:Y:S01]  /*fbf0*/  IADD3.X R15, R15, UR21, RZ, P1, !PT ;  /* 0x000000150f0f7c10 */ /* 0x004fe20008ffe4ff */
[----:B------:R0:W-:Y:S01]  /*fc00*/  STL [R1+0x84], R12 ;  /* 0x0000840c01007387 */ /* 0x0001e20000100800 */
[----:B------:R-:W-:-:S03]  /*fc10*/  ISETP.GE.U32.AND P0, PT, R12, UR8, PT ;  /* 0x000000080c007c0c */ /* 0x000fc6000bf06070 */
[----:B------:R0:W-:Y:S01]  /*fc20*/  STL [R1+0x80], R15 ;  /* 0x0000800f01007387 */ /* 0x0001e20000100800 */
[----:B------:R-:W-:-:S13]  /*fc30*/  ISETP.GE.U32.AND.EX P0, PT, R15, UR9, PT, P0 ;  /* 0x000000090f007c0c */ /* 0x000fda000bf06100 */
[----:B0-----:R-:W-:Y:S05]  /*fc40*/  @P0 BRA `(.L_x_312) ;  /* 0x0000000400500947 */ /* 0x001fea0003800000 */
[----:B------:R-:W-:Y:S01]  /*fc50*/  ULDC.64 UR8, c[0x0][0x628] ;  /* 0x00018a0000087ab9 */ /* 0x000fe20000000a00 */
[----:B------:R-:W0:Y:S01]  /*fc60*/  S2R R11, SR_CTAID.X ;  /* 0x00000000000b7919 */ /* 0x000e220000002500 */
[----:B------:R-:W-:Y:S01]  /*fc70*/  ISETP.NE.U32.AND P0, PT, RZ, UR8, PT ;  /* 0x00000008ff007c0c */ /* 0x000fe2000bf05070 */
[----:B------:R-:W-:Y:S01]  /*fc80*/  ULDC UR11, c[0x0][0x630] ;  /* 0x00018c00000b7ab9 */ /* 0x000fe20000000800 */
[----:B------:R-:W-:Y:S01]  /*fc90*/  IMAD.MOV.U32 R2, RZ, RZ, R12 ;  /* 0x000000ffff027224 */ /* 0x000fe200078e000c */
[----:B------:R-:W1:Y:S01]  /*fca0*/  S2R R10, SR_CTAID.Y ;  /* 0x00000000000a7919 */ /* 0x000e620000002600 */
[----:B------:R-:W-:Y:S01]  /*fcb0*/  ISETP.NE.AND.EX P0, PT, RZ, UR9, PT, P0 ;  /* 0x00000009ff007c0c */ /* 0x000fe2000bf05300 */
[----:B------:R-:W-:-:S12]  /*fcc0*/  IMAD.MOV.U32 R3, RZ, RZ, R15 ;  /* 0x000000ffff037224 */ /* 0x000fd800078e000f */
[----:B------:R-:W-:Y:S05]  /*fcd0*/  @!P0 BRA `(.L_x_313) ;  /* 0x0000000000288947 */ /* 0x000fea0003800000 */
[----:B------:R-:W-:Y:S02]  /*fce0*/  ULDC UR10, c[0x0][0x634] ;  /* 0x00018d00000a7ab9 */ /* 0x000fe40000000800 */
[----:B------:R-:W-:-:S05]  /*fcf0*/  IADD3 R7, P0, R12, UR10, RZ ;  /* 0x0000000a0c077c10 */ /* 0x000fca000ff1e0ff */
[----:B------:R-:W-:-:S04]  /*fd00*/  IMAD.X R13, RZ, RZ, R15, P0 ;  /* 0x000000ffff0d7224 */ /* 0x000fc800000e060f */
[----:B------:R-:W-:-:S04]  /*fd10*/  IMAD.WIDE.U32 R4, R13, UR8, RZ ;  /* 0x000000080d047c25 */ /* 0x000fc8000f8e00ff */
[----:B------:R-:W-:-:S04]  /*fd20*/  IMAD.WIDE.U32 R4, P0, R7, UR9, R4 ;  /* 0x0000000907047c25 */ /* 0x000fc8000f800004 */
[----:B------:R-:W-:-:S04]  /*fd30*/  IMAD.WIDE.U32 R6, R7, UR8, RZ ;  /* 0x0000000807067c25 */ /* 0x000fc8000f8e00ff */
[----:B------:R-:W-:Y:S01]  /*fd40*/  IMAD.X R3, RZ, RZ, RZ, P0 ;  /* 0x000000ffff037224 */ /* 0x000fe200000e06ff */
[----:B------:R-:W-:Y:S01]  /*fd50*/  IADD3 RZ, P0, R7, R4, RZ ;  /* 0x0000000407ff7210 */ /* 0x000fe20007f1e0ff */
[----:B------:R-:W-:-:S04]  /*fd60*/  IMAD.MOV.U32 R2, RZ, RZ, R5 ;  /* 0x000000ffff027224 */ /* 0x000fc800078e0005 */
[----:B------:R-:W-:-:S08]  /*fd70*/  IMAD.WIDE.U32.X R2, R13, UR9, R2, P0 ;  /* 0x000000090d027c25 */ /* 0x000fd000080e0402 */
.L_x_313:
[--C-:B------:R-:W-:Y:S01]  /*fd80*/  SHF.R.U64 R6, R2, UR11, R3.reuse ;  /* 0x0000000b02067c19 */ /* 0x100fe20008001203 */
[----:B------:R-:W-:Y:S01]  /*fd90*/  ULDC.64 UR8, c[0x0][0x620] ;  /* 0x0001880000087ab9 */ /* 0x000fe20000000a00 */
[----:B------:R-:W-:Y:S01]  /*fda0*/  SHF.R.U32.HI R2, RZ, UR11, R3 ;  /* 0x0000000bff027c19 */ /* 0x000fe20008011603 */
[----:B------:R-:W-:Y:S01]  /*fdb0*/  IMAD.MOV.U32 R3, RZ, RZ, R15 ;  /* 0x000000ffff037224 */ /* 0x000fe200078e000f */
[----:B------:R-:W-:Y:S01]  /*fdc0*/  IADD3 R5, P0, RZ, -R6, RZ ;  /* 0x80000006ff057210 */ /* 0x000fe20007f1e0ff */
[----:B------:R-:W2:Y:S01]  /*fdd0*/  LDC R16, c[0x0][0x144] ;  /* 0x00005100ff107b82 */ /* 0x000ea20000000800 */
[----:B0-----:R-:W-:Y:S01]  /*fde0*/  I2FP.F32.U32 R7, R11 ;  /* 0x0000000b00077245 */ /* 0x001fe20000201000 */
[----:B------:R-:W-:Y:S01]  /*fdf0*/  ULDC.64 UR14, c[0x0][0x640] ;  /* 0x00019000000e7ab9 */ /* 0x000fe20000000a00 */
[----:B------:R-:W-:Y:S01]  /*fe00*/  ULDC UR10, c[0x0][0x608] ;  /* 0x00018200000a7ab9 */ /* 0x000fe20000000800 */
[----:B------:R-:W-:Y:S01]  /*fe10*/  IMAD.X R2, RZ, RZ, ~R2, P0 ;  /* 0x000000ffff027224 */ /* 0x000fe200000e0e02 */
[----:B------:R-:W-:-:S03]  /*fe20*/  ISETP.NE.U32.AND P0, PT, RZ, UR14, PT ;  /* 0x0000000eff007c0c */ /* 0x000fc6000bf05070 */
[----:B------:R-:W-:Y:S01]  /*fe30*/  IMAD R4, R2, UR8, RZ ;  /* 0x0000000802047c24 */ /* 0x000fe2000f8e02ff */
[----:B------:R-:W0:Y:S01]  /*fe40*/  LDC R13, c[0x0][0x148] ;  /* 0x00005200ff0d7b82 */ /* 0x000e220000000800 */
[----:B------:R-:W-:Y:S01]  /*fe50*/  IMAD.MOV.U32 R2, RZ, RZ, R12 ;  /* 0x000000ffff027224 */ /* 0x000fe200078e000c */
[----:B------:R-:W-:-:S03]  /*fe60*/  ISETP.NE.AND.EX P0, PT, RZ, UR15, PT, P0 ;  /* 0x0000000fff007c0c */ /* 0x000fc6000bf05300 */
[----:B------:R-:W-:Y:S01]  /*fe70*/  IMAD.WIDE.U32 R2, R5, UR8, R2 ;  /* 0x0000000805027c25 */ /* 0x000fe2000f8e0002 */
[----:B------:R-:W-:-:S03]  /*fe80*/  ULDC UR8, c[0x0][0x150] ;  /* 0x0000540000087ab9 */ /* 0x000fc60000000800 */
[----:B------:R-:W-:Y:S02]  /*fe90*/  IMAD R5, R5, UR9, R4 ;  /* 0x0000000905057c24 */ /* 0x000fe4000f8e0204 */
[----:B------:R-:W-:Y:S01]  /*fea0*/  FMUL R4, R7, UR8 ;  /* 0x0000000807047c20 */ /* 0x000fe20008400000 */
[----:B------:R-:W-:Y:S01]  /*feb0*/  ULDC UR8, c[0x0][0x618] ;  /* 0x0001860000087ab9 */ /* 0x000fe20000000800 */
[----:B------:R-:W-:Y:S01]  /*fec0*/  ULDC UR9, c[0x0][0x154] ;  /* 0x0000550000097ab9 */ /* 0x000fe20000000800 */
[----:B------:R-:W-:-:S03]  /*fed0*/  IMAD.IADD R3, R3, 0x1, R5 ;  /* 0x0000000103037824 */ /* 0x000fc600078e0205 */
[----:B------:R-:W3:Y:S02]  /*fee0*/  F2I.U32.TRUNC.NTZ R4, R4 ;  /* 0x0000000400047305 */ /* 0x000ee4000020f000 */
[----:B------:R-:W-:Y:S02]  /*fef0*/  SHF.R.U64 R7, R2, UR8, R3 ;  /* 0x0000000802077c19 */ /* 0x000fe40008001203 */
[----:B-1----:R-:W-:-:S05]  /*ff00*/  I2FP.F32.U32 R2, R10 ;  /* 0x0000000a00027245 */ /* 0x002fca0000201000 */
[----:B------:R-:W-:Y:S01]  /*ff10*/  FMUL R5, R2, UR9 ;  /* 0x0000000902057c20 */ /* 0x000fe20008400000 */
[----:B------:R-:W-:Y:S01]  /*ff20*/  SHF.R.U32.HI R2, RZ, UR8, R3 ;  /* 0x00000008ff027c19 */ /* 0x000fe20008011603 */
[----:B------:R-:W-:Y:S02]  /*ff30*/  ULDC UR8, c[0x0][0x658] ;  /* 0x0001960000087ab9 */ /* 0x000fe40000000800 */
[----:B------:R1:W4:Y:S01]  /*ff40*/  F2I.U32.TRUNC.NTZ R15, R5 ;  /* 0x00000005000f7305 */ /* 0x000322000020f000 */
[--C-:B------:R-:W-:Y:S02]  /*ff50*/  SHF.R.U64 R14, R7, UR10, R2.reuse ;  /* 0x0000000a070e7c19 */ /* 0x100fe40008001202 */
[----:B------:R-:W-:Y:S01]  /*ff60*/  SHF.R.U32.HI R3, RZ, UR10, R2 ;  /* 0x0000000aff037c19 */ /* 0x000fe20008011602 */
[----:B---3--:R-:W-:-:S03]  /*ff70*/  IMAD.MOV R2, RZ, RZ, -R4 ;  /* 0x000000ffff027224 */ /* 0x008fc600078e0a04 */
[----:B------:R-:W-:Y:S01]  /*ff80*/  SHF.R.U64 R12, R14, UR8, R3 ;  /* 0x000000080e0c7c19 */ /* 0x000fe20008001203 */
[----:B--2---:R-:W-:Y:S01]  /*ff90*/  IMAD R17, R16, R2, R11 ;  /* 0x0000000210117224 */ /* 0x004fe200078e020b */
[----:B------:R-:W-:-:S03]  /*ffa0*/  SHF.R.U32.HI R4, RZ, UR8, R3 ;  /* 0x00000008ff047c19 */ /* 0x000fc60008011603 */
[----:B------:R-:W-:Y:S02]  /*ffb0*/  IMAD.MOV.U32 R2, RZ, RZ, R12 ;  /* 0x000000ffff027224 */ /* 0x000fe400078e000c */
[----:B------:R-:W-:Y:S01]  /*ffc0*/  IMAD.MOV.U32 R3, RZ, RZ, R4 ;  /* 0x000000ffff037224 */ /* 0x000fe200078e0004 */
[----:B-1--4-:R-:W-:Y:S06]  /*ffd0*/  @!P0 BRA `(.L_x_314) ;  /* 0x0000000000288947 */ /* 0x012fec0003800000 */
[----:B------:R-:W-:Y:S02]  /*ffe0*/  ULDC UR8, c[0x0][0x64c] ;  /* 0x0001930000087ab9 */ /* 0x000fe40000000800 */
[----:B------:R-:W-:-:S05]  /*fff0*/  IADD3 R3, P0, R12, UR8, RZ ;  /* 0x000000080c037c10 */ /* 0x000fca000ff1e0ff */
[----:B------:R-:W-:-:S04]  /*10000*/  IMAD.X R11, RZ, RZ, R4, P0 ;  /* 0x000000ffff0b7224 */ /* 0x000fc800000e0604 */
[----:B------:R-:W-:-:S04]  /*10010*/  IMAD.WIDE.U32 R4, R11, UR14, RZ ;  /* 0x0000000e0b047c25 */ /* 0x000fc8000f8e00ff */
[----:B------:R-:W-:-:S04]  /*10020*/  IMAD.WIDE.U32 R4, P0, R3, UR15, R4 ;  /* 0x0000000f03047c25 */ /* 0x000fc8000f800004 */
[----:B------:R-:W-:-:S04]  /*10030*/  IMAD.WIDE.U32 R2, R3, UR14, RZ ;  /* 0x0000000e03027c25 */ /* 0x000fc8000f8e00ff */
[----:B------:R-:W-:Y:S01]  /*10040*/  IMAD.MOV.U32 R2, RZ, RZ, R5 ;  /* 0x000000ffff027224 */ /* 0x000fe200078e0005 */
[----:B------:R-:W-:Y:S01]  /*10050*/  IADD3 RZ, P1, R3, R4, RZ ;  /* 0x0000000403ff7210 */ /* 0x000fe20007f3e0ff */
[----:B------:R-:W-:-:S04]  /*10060*/  IMAD.X R3, RZ, RZ, RZ, P0 ;  /* 0x000000ffff037224 */ /* 0x000fc800000e06ff */
[----:B------:R-:W-:-:S08]  /*10070*/  IMAD.WIDE.U32.X R2, R11, UR15, R2, P1 ;  /* 0x0000000f0b027c25 */ /* 0x000fd000088e0402 */
.L_x_314:
[----:B------:R-:W-:Y:S01]  /*10080*/  ULDC UR8, c[0x0][0x648] ;  /* 0x0001920000087ab9 */ /* 0x000fe20000000800 */
[----:B------:R-:W-:Y:S01]  /*10090*/  IMAD.MOV R15, RZ, RZ, -R15 ;  /* 0x000000ffff0f7224 */ /* 0x000fe200078e0a0f */
[----:B------:R-:W-:Y:S01]  /*100a0*/  SHF.R.U64 R3, R2, UR8, R3 ;  /* 0x0000000802037c19 */ /* 0x000fe20008001203 */
[----:B------:R-:W-:Y:S01]  /*100b0*/  ULDC UR8, c[0x0][0x638] ;  /* 0x00018e0000087ab9 */ /* 0x000fe20000000800 */
[----:B------:R-:W-:Y:S01]  /*100c0*/  LOP3.LUT R2, R14, UR18, RZ, 0xc0, !PT ;  /* 0x000000120e027c12 */ /* 0x000fe2000f8ec0ff */
[----:B0-----:R-:W-:Y:S01]  /*100d0*/  @P2 IMAD R17, R13, R15, R10 ;  /* 0x0000000f0d112224 */ /* 0x001fe200078e020a */
[----:B------:R-:W-:Y:S01]  /*100e0*/  LOP3.LUT R7, R7, UR4, RZ, 0xc0, !PT ;  /* 0x0000000407077c12 */ /* 0x000fe2000f8ec0ff */
[----:B------:R-:W-:Y:S01]  /*100f0*/  IMAD.MOV R5, RZ, RZ, -R3 ;  /* 0x000000ffff057224 */ /* 0x000fe200078e0a03 */
[----:B------:R-:W-:Y:S01]  /*10100*/  ULDC UR9, c[0x0][0x610] ;  /* 0x0001840000097ab9 */ /* 0x000fe20000000800 */
[----:B------:R-:W-:Y:S02]  /*10110*/  IMAD R2, R3, UR5, R2 ;  /* 0x0000000503027c24 */ /* 0x000fe4000f8e0202 */
[----:B------:R-:W-:Y:S01]  /*10120*/  IMAD R12, R5, UR8, R12 ;  /* 0x00000008050c7c24 */ /* 0x000fe2000f8e020c */
[----:B------:R-:W-:Y:S01]  /*10130*/  ULDC UR8, c[0x0][0x600] ;  /* 0x0001800000087ab9 */ /* 0x000fe20000000800 */
[----:B------:R-:W-:-:S02]  /*10140*/  IMAD R5, R2, UR9, R17 ;  /* 0x0000000902057c24 */ /* 0x000fc4000f8e0211 */
[----:B------:R-:W-:Y:S02]  /*10150*/  IMAD R12, R12, UR8, R7 ;  /* 0x000000080c0c7c24 */ /* 0x000fe4000f8e0207 */
[----:B------:R-:W-:-:S03]  /*10160*/  IMAD.MOV.U32 R2, RZ, RZ, 0x1 ;  /* 0x00000001ff027424 */ /* 0x000fc600078e00ff */
[----:B------:R-:W-:Y:S02]  /*10170*/  SEL R7, R12, R5, !P2 ;  /* 0x000000050c077207 */ /* 0x000fe40005000000 */
[----:B------:R-:W-:-:S07]  /*10180*/  SEL R5, R5, R12, !P2 ;  /* 0x0000000c05057207 */ /* 0x000fce0005000000 */
.L_x_312:
[----:B------:R-:W-:Y:S05]  /*10190*/  BSYNC B1 ;  /* 0x0000000000017941 */ /* 0x000fea0003800000 */
.L_x_311:
[----:B------:R-:W-:-:S13]  /*101a0*/  LOP3.LUT P0, RZ, R2, 0xff, RZ, 0xc0, !PT ;  /* 0x000000ff02ff7812 */ /* 0x000fda000780c0ff */
[----:B------:R-:W-:Y:S05]  /*101b0*/  @P0 BRA `(.L_x_315) ;  /* 0xfffffff400180947 */ /* 0x000fea000383ffff */
[----:B------:R-:W-:Y:S05]  /*101c0*/  BSYNC B0 ;  /* 0x0000000000007941 */ /* 0x000fea0003800000 */
.L_x_304:
[----:B------:R-:W-:-:S03]  /*101d0*/  UMOV UR8, 0xffffffff ;  /* 0xffffffff00087882 */ /* 0x000fc60000000000 */
[----:B------:R-:W-:Y:S05]  /*101e0*/  BRA.DIV UR8, `(.L_x_316) ;  /* 0x0000000e08207947 */ /* 0x000fea000b800000 */
[----:B------:R-:W-:-:S13]  /*101f0*/  ELECT P0, URZ, PT ;  /* 0x00000000003f782f */ /* 0x000fda0003800000 */
.L_x_344:
[----:B------:R-:W-:Y:S04]  /*10200*/  BSSY B0, `(.L_x_317) ;  /* 0x00000aa000007945 */ /* 0x000fe80003800000 */
[----:B------:R-:W-:Y:S05]  /*10210*/  @!P0 BRA `(.L_x_318) ;  /* 0x0000000800a08947 */ /* 0x000fea0003800000 */
[----:B------:R-:W-:-:S04]  /*10220*/  ULOP3.LUT UR8, UR13, 0x2, URZ, 0xfc, !UPT ;  /* 0x000000020d087892 */ /* 0x000fc8000f8efc3f */
[----:B------:R-:W-:-:S06]  /*10230*/  UISETP.NE.AND UP0, UPT, UR8, 0x3, UPT ;  /* 0x000000030800788c */ /* 0x000fcc000bf05270 */
[----:B------:R-:W-:-:S13]  /*10240*/  PLOP3.LUT P0, PT, PT, PT, UP0, 0x80, 0x0 ;  /* 0x000000000000781c */ /* 0x000fda0003f0f008 */
[----:B------:R-:W-:Y:S05]  /*10250*/  @!P0 BRA `(.L_x_319) ;  /* 0x0000000000048947 */ /* 0x000fea0003800000 */
[----:B------:R-:W-:Y:S01]  /*10260*/  BPT.TRAP 0x1 ;  /* 0x000000040000795c */ /* 0x000fe20000300000 */
.L_x_319:
[----:B------:R-:W0:Y:S01]  /*10270*/  S2R R3, SR_CgaCtaId ;  /* 0x0000000000037919 */ /* 0x000e220000008800 */
[----:B------:R-:W-:-:S04]  /*10280*/  MOV R2, 0x400 ;  /* 0x0000040000027802 */ /* 0x000fc80000000f00 */
[----:B0-----:R-:W-:Y:S02]  /*10290*/  LEA R3, R3, R2, 0x18 ;  /* 0x0000000203037211 */ /* 0x001fe400078ec0ff */
[----:B------:R-:W-:-:S03]  /*102a0*/  SHF.L.U32 R2, R0, 0x1f, RZ ;  /* 0x0000001f00027819 */ /* 0x000fc600000006ff */
[----:B------:R-:W-:-:S04]  /*102b0*/  VIADD R3, R3, 0x90 ;  /* 0x0000009003037836 */ /* 0x000fc80000000000 */
[C---:B------:R-:W-:Y:S02]  /*102c0*/  IMAD R7, R8.reuse, 0x8, R3 ;  /* 0x0000000808077824 */ /* 0x040fe400078e0203 */
[----:B------:R-:W-:Y:S02]  /*102d0*/  VIADD R8, R8, 0x1 ;  /* 0x0000000108087836 */ /* 0x000fe40000000000 */
[----:B------:R-:W0:Y:S03]  /*102e0*/  SYNCS.PHASECHK.TRANS64.TRYWAIT P0, [R7+URZ], R2 ;  /* 0x00000002070075a7 */ /* 0x000e26000800017f */
[----:B------:R-:W-:-:S04]  /*102f0*/  ISETP.NE.AND P1, PT, R8, 0x12, PT ;  /* 0x000000120800780c */ /* 0x000fc80003f25270 */
[----:B------:R-:W-:Y:S02]  /*10300*/  SEL R5, RZ, 0x1, P1 ;  /* 0x00000001ff057807 */ /* 0x000fe40000800000 */
[----:B------:R-:W-:Y:S02]  /*10310*/  SEL R8, R8, RZ, P1 ;  /* 0x000000ff08087207 */ /* 0x000fe40000800000 */
[----:B------:R-:W-:-:S03]  /*10320*/  LOP3.LUT R5, R0, R5, RZ, 0x3c, !PT ;  /* 0x0000000500057212 */ /* 0x000fc600078e3cff */
[----:B------:R-:W-:Y:S01]  /*10330*/  IMAD R9, R8, 0x8, R3 ;  /* 0x0000000808097824 */ /* 0x000fe200078e0203 */
[----:B------:R-:W-:Y:S01]  /*10340*/  SHF.L.U32 R4, R5, 0x1f, RZ ;  /* 0x0000001f05047819 */ /* 0x000fe200000006ff */
[----:B0-----:R-:W-:Y:S06]  /*10350*/  @!P0 BRA `(.L_x_320) ;  /* 0x0000000800e48947 */ /* 0x001fec0003800000 */
.L_x_345:
[----:B------:R-:W1:Y:S01]  /*10360*/  SYNCS.PHASECHK.TRANS64.TRYWAIT P0, [R9+URZ], R4 ;  /* 0x00000004090075a7 */ /* 0x000e62000800017f */
[----:B------:R-:W-:-:S05]  /*10370*/  VIADD R0, R8, 0x1 ;  /* 0x0000000108007836 */ /* 0x000fca0000000000 */
[----:B------:R-:W-:-:S04]  /*10380*/  ISETP.NE.AND P1, PT, R0, 0x12, PT ;  /* 0x000000120000780c */ /* 0x000fc80003f25270 */
[----:B0-----:R-:W-:Y:S02]  /*10390*/  SEL R2, RZ, 0x1, P1 ;  /* 0x00000001ff027807 */ /* 0x001fe40000800000 */
[----:B------:R-:W-:Y:S02]  /*103a0*/  SEL R0, R0, RZ, P1 ;  /* 0x000000ff00007207 */ /* 0x000fe40000800000 */
[----:B------:R-:W-:-:S03]  /*103b0*/  LOP3.LUT R7, R5, R2, RZ, 0x3c, !PT ;  /* 0x0000000205077212 */ /* 0x000fc600078e3cff */
[----:B------:R-:W-:Y:S01]  /*103c0*/  IMAD R6, R0, 0x8, R3 ;  /* 0x0000000800067824 */ /* 0x000fe200078e0203 */
[----:B------:R-:W-:Y:S01]  /*103d0*/  SHF.L.U32 R5, R7, 0x1f, RZ ;  /* 0x0000001f07057819 */ /* 0x000fe200000006ff */
[----:B-1----:R-:W-:Y:S06]  /*103e0*/  @!P0 BRA `(.L_x_321) ;  /* 0x0000000800d48947 */ /* 0x002fec0003800000 */
.L_x_346:
[----:B------:R-:W1:Y:S01]  /*103f0*/  SYNCS.PHASECHK.TRANS64.TRYWAIT P0, [R6+URZ], R5 ;  /* 0x00000005060075a7 */ /* 0x000e62000800017f */
[----:B------:R-:W-:-:S05]  /*10400*/  VIADD R0, R0, 0x1 ;  /* 0x0000000100007836 */ /* 0x000fca0000000000 */
[----:B------:R-:W-:-:S04]  /*10410*/  ISETP.NE.AND P1, PT, R0, 0x12, PT ;  /* 0x000000120000780c */ /* 0x000fc80003f25270 */
[----:B------:R-:W-:Y:S02]  /*10420*/  SEL R2, RZ, 0x1, P1 ;  /* 0x00000001ff027807 */ /* 0x000fe40000800000 */
[----:B------:R-:W-:Y:S02]  /*10430*/  SEL R0, R0, RZ, P1 ;  /* 0x000000ff00007207 */ /* 0x000fe40000800000 */
[----:B------:R-:W-:-:S03]  /*10440*/  LOP3.LUT R7, R7, R2, RZ, 0x3c, !PT ;  /* 0x0000000207077212 */ /* 0x000fc600078e3cff */
[----:B0-----:R-:W-:Y:S01]  /*10450*/  IMAD R9, R0, 0x8, R3 ;  /* 0x0000000800097824 */ /* 0x001fe200078e0203 */
[----:B------:R-:W-:Y:S01]  /*10460*/  SHF.L.U32 R4, R7, 0x1f, RZ ;  /* 0x0000001f07047819 */ /* 0x000fe200000006ff */
[----:B-1----:R-:W-:Y:S06]  /*10470*/  @!P0 BRA `(.L_x_322) ;  /* 0x0000000800c48947 */ /* 0x002fec0003800000 */
.L_x_347:
        /* <DEDUP_REMOVED lines=9> */
.L_x_348:
        /* <DEDUP_REMOVED lines=9> */
.L_x_349:
        /* <DEDUP_REMOVED lines=9> */
.L_x_350:
        /* <DEDUP_REMOVED lines=9> */
.L_x_351:
        /* <DEDUP_REMOVED lines=9> */
.L_x_352:
        /* <DEDUP_REMOVED lines=9> */
.L_x_353:
        /* <DEDUP_REMOVED lines=9> */
.L_x_354:
        /* <DEDUP_REMOVED lines=9> */
.L_x_355:
        /* <DEDUP_REMOVED lines=9> */
.L_x_356:
        /* <DEDUP_REMOVED lines=9> */
.L_x_357:
        /* <DEDUP_REMOVED lines=9> */
.L_x_358:
        /* <DEDUP_REMOVED lines=9> */
.L_x_359:
        /* <DEDUP_REMOVED lines=9> */
.L_x_360:
[----:B------:R-:W1:Y:S01]  /*10bd0*/  SYNCS.PHASECHK.TRANS64.TRYWAIT P0, [R6+URZ], R5 ;  /* 0x00000005060075a7 */ /* 0x000e62000800017f */
[----:B------:R-:W-:-:S05]  /*10be0*/  VIADD R0, R0, 0x1 ;  /* 0x0000000100007836 */ /* 0x000fca0000000000 */
[----:B------:R-:W-:-:S04]  /*10bf0*/  ISETP.NE.AND P1, PT, R0, 0x12, PT ;  /* 0x000000120000780c */ /* 0x000fc80003f25270 */
[----:B------:R-:W-:Y:S02]  /*10c00*/  SEL R2, RZ, 0x1, P1 ;  /* 0x00000001ff027807 */ /* 0x000fe40000800000 */
[----:B------:R-:W-:Y:S02]  /*10c10*/  SEL R0, R0, RZ, P1 ;  /* 0x000000ff00007207 */ /* 0x000fe40000800000 */
[----:B------:R-:W-:Y:S01]  /*10c20*/  LOP3.LUT R2, R7, R2, RZ, 0x3c, !PT ;  /* 0x0000000207027212 */ /* 0x000fe200078e3cff */
[----:B-1----:R-:W-:Y:S06]  /*10c30*/  @!P0 BRA `(.L_x_336) ;  /* 0x0000000400ec8947 */ /* 0x002fec0003800000 */
.L_x_361:
[----:B------:R-:W-:Y:S01]  /*10c40*/  IMAD R3, R0, 0x8, R3 ;  /* 0x0000000800037824 */ /* 0x000fe200078e0203 */
[----:B------:R-:W-:-:S07]  /*10c50*/  SHF.L.U32 R0, R2, 0x1f, RZ ;  /* 0x0000001f02007819 */ /* 0x000fce00000006ff */
.L_x_337:
[----:B--2---:R2:W3:Y:S02]  /*10c60*/  SYNCS.PHASECHK.TRANS64.TRYWAIT P0, [R3+URZ], R0 ;  /* 0x00000000030075a7 */ /* 0x0044e4000800017f */
[----:B---3--:R-:W-:Y:S05]  /*10c70*/  @!P0 NANOSLEEP.SYNCS 0x989680 ;  /* 0x009896800000895d */ /* 0x008fea0003900000 */
[----:B------:R-:W3:Y:S02]  /*10c80*/  @!P0 SYNCS.PHASECHK.TRANS64 P0, [R3+URZ], R0 ;  /* 0x00000000030085a7 */ /* 0x000ee4000800007f */
[----:B---3--:R-:W-:Y:S05]  /*10c90*/  @!P0 BRA `(.L_x_337) ;  /* 0xfffffffc00f08947 */ /* 0x008fea000383ffff */
.L_x_318:
[----:B------:R-:W-:Y:S05]  /*10ca0*/  BSYNC B0 ;  /* 0x0000000000007941 */ /* 0x000fea0003800000 */
.L_x_317:
[----:B------:R-:W-:Y:S05]  /*10cb0*/  EXIT ;  /* 0x000000000000794d */ /* 0x000fea0003800000 */
.L_x_22:
[----:B-1----:R-:W-:-:S04]  /*10cc0*/  IMAD.U32 R3, RZ, RZ, UR6 ;  /* 0x00000006ff037e24 */ /* 0x002fc8000f8e00ff */
[----:B------:R1:W2:Y:S03]  /*10cd0*/  SYNCS.PHASECHK.TRANS64.TRYWAIT P0, [R3+URZ], R0 ;  /* 0x00000000030075a7 */ /* 0x0002a6000800017f */
[----:B--2---:R-:W-:Y:S05]  /*10ce0*/  @!P0 NANOSLEEP.SYNCS 0x989680 ;  /* 0x009896800000895d */ /* 0x004fea0003900000 */
[----:B------:R-:W2:Y:S02]  /*10cf0*/  @!P0 SYNCS.PHASECHK.TRANS64 P0, [R3+URZ], R0 ;  /* 0x00000000030085a7 */ /* 0x000ea4000800007f */
[----:B--2---:R-:W-:Y:S05]  /*10d00*/  @!P0 BRA `(.L_x_22) ;  /* 0xfffffffc00ec8947 */ /* 0x004fea000383ffff */
[----:B------:R-:W-:Y:S05]  /*10d10*/  BRA `(.L_x_21) ;  /* 0xffffff1000c07947 */ /* 0x000fea000383ffff */
.L_x_28:
[----:B-----5:R1:W-:Y:S02]  /*10d20*/  STL [R1+0x90], R0 ;  /* 0x0000900001007387 */ /* 0x0203e40000100800 */
[----:B-1----:R-:W-:-:S04]  /*10d30*/  IMAD.U32 R0, RZ, RZ, UR9 ;  /* 0x00000009ff007e24 */ /* 0x002fc8000f8e00ff */
[----:B------:R1:W3:Y:S03]  /*10d40*/  SYNCS.PHASECHK.TRANS64.TRYWAIT P0, [R0+URZ], R229 ;  /* 0x000000e5000075a7 */ /* 0x0002e6000800017f */
[----:B---3--:R-:W-:Y:S05]  /*10d50*/  @!P0 NANOSLEEP.SYNCS 0x989680 ;  /* 0x009896800000895d */ /* 0x008fea0003900000 */
[----:B------:R1:W3:Y:S02]  /*10d60*/  @!P0 SYNCS.PHASECHK.TRANS64 P0, [R0+URZ], R229 ;  /* 0x000000e5000085a7 */ /* 0x0002e4000800007f */
[----:B-1----:R1:W5:Y:S02]  /*10d70*/  LDL.LU R0, [R1+0x90] ;  /* 0x0000900001007983 */ /* 0x0023640000300800 */
[----:B-1-3--:R-:W-:Y:S05]  /*10d80*/  @!P0 BRA `(.L_x_28) ;  /* 0xfffffffc00e48947 */ /* 0x00afea000383ffff */
[----:B------:R-:W-:Y:S05]  /*10d90*/  BRA `(.L_x_27) ;  /* 0xffffff2400207947 */ /* 0x000fea000383ffff */
.L_x_305:
[----:B------:R-:W-:Y:S01]  /*10da0*/  BSSY B1, `(.L_x_338) ;  /* 0x0000006000017945 */ /* 0x000fe20003800000 */
[----:B------:R-:W-:-:S07]  /*10db0*/  IMAD.MOV.U32 R2, RZ, RZ, -0x1 ;  /* 0xffffffffff027424 */ /* 0x000fce00078e00ff */
[----:B------:R-:W-:Y:S05]  /*10dc0*/  WARPSYNC.COLLECTIVE R2, `(.L_x_339) ;  /* 0x00000000020c7348 */ /* 0x000fea0003c00000 */
[----:B------:R-:W-:Y:S02]  /*10dd0*/  ELECT P0, UR62, PT ;  /* 0x00000000003e782f */ /* 0x000fe40003800000 */
[----:B------:R-:W-:Y:S01]  /*10de0*/  MOV R2, UR62 ;  /* 0x0000003e00027c02 */ /* 0x000fe20008000f00 */
[----:B------:R-:W-:Y:S10]  /*10df0*/  ENDCOLLECTIVE ;  /* 0x000000000000791b */ /* 0x000ff40003800000 */
.L_x_339:
[----:B------:R-:W-:Y:S05]  /*10e00*/  BSYNC B1 ;  /* 0x0000000000017941 */ /* 0x000fea0003800000 */
.L_x_338:
[----:B------:R-:W-:Y:S05]  /*10e10*/  BRA `(.L_x_340) ;  /* 0xffffffe8000c7947 */ /* 0x000fea000383ffff */
.L_x_308:
[----:B0-----:R0:W2:Y:S02]  /*10e20*/  SYNCS.PHASECHK.TRANS64.TRYWAIT P0, [R11+URZ+0x90], R4 ;  /* 0x000090040b0075a7 */ /* 0x0010a4000800017f */
[----:B--2---:R-:W-:Y:S05]  /*10e30*/  @!P0 NANOSLEEP.SYNCS 0x989680 ;  /* 0x009896800000895d */ /* 0x004fea0003900000 */
[----:B------:R-:W2:Y:S02]  /*10e40*/  @!P0 SYNCS.PHASECHK.TRANS64 P0, [R11+URZ+0x90], R4 ;  /* 0x000090040b0085a7 */ /* 0x000ea4000800007f */
[----:B--2---:R-:W-:Y:S05]  /*10e50*/  @!P0 BRA `(.L_x_308) ;  /* 0xfffffffc00f08947 */ /* 0x004fea000383ffff */
[----:B------:R-:W-:Y:S05]  /*10e60*/  BRA `(.L_x_341) ;  /* 0xffffffe8004c7947 */ /* 0x000fea000383ffff */
.L_x_316:
[----:B------:R-:W-:Y:S01]  /*10e70*/  BSSY B0, `(.L_x_342) ;  /* 0x0000006000007945 */ /* 0x000fe20003800000 */
[----:B------:R-:W-:-:S07]  /*10e80*/  IMAD.MOV.U32 R2, RZ, RZ, -0x1 ;  /* 0xffffffffff027424 */ /* 0x000fce00078e00ff */
[----:B------:R-:W-:Y:S05]  /*10e90*/  WARPSYNC.COLLECTIVE R2, `(.L_x_343) ;  /* 0x00000000020c7348 */ /* 0x000fea0003c00000 */
[----:B------:R-:W-:Y:S02]  /*10ea0*/  ELECT P0, UR62, PT ;  /* 0x00000000003e782f */ /* 0x000fe40003800000 */
[----:B------:R-:W-:Y:S01]  /*10eb0*/  MOV R2, UR62 ;  /* 0x0000003e00027c02 */ /* 0x000fe20008000f00 */
[----:B------:R-:W-:Y:S10]  /*10ec0*/  ENDCOLLECTIVE ;  /* 0x000000000000791b */ /* 0x000ff40003800000 */
.L_x_343:
[----:B------:R-:W-:Y:S05]  /*10ed0*/  BSYNC B0 ;  /* 0x0000000000007941 */ /* 0x000fea0003800000 */
.L_x_342:
[----:B------:R-:W-:Y:S05]  /*10ee0*/  BRA `(.L_x_344) ;  /* 0xfffffff000c47947 */ /* 0x000fea000383ffff */
.L_x_320:
[----:B0-----:R0:W1:Y:S02]  /*10ef0*/  SYNCS.PHASECHK.TRANS64.TRYWAIT P0, [R7+URZ], R2 ;  /* 0x00000002070075a7 */ /* 0x001064000800017f */
[----:B-1----:R-:W-:Y:S05]  /*10f00*/  @!P0 NANOSLEEP.SYNCS 0x989680 ;  /* 0x009896800000895d */ /* 0x002fea0003900000 */
[----:B------:R-:W1:Y:S02]  /*10f10*/  @!P0 SYNCS.PHASECHK.TRANS64 P0, [R7+URZ], R2 ;  /* 0x00000002070085a7 */ /* 0x000e64000800007f */
[----:B-1----:R-:W-:Y:S05]  /*10f20*/  @!P0 BRA `(.L_x_320) ;  /* 0xfffffffc00f08947 */ /* 0x002fea000383ffff */
[----:B------:R-:W-:Y:S05]  /*10f30*/  BRA `(.L_x_345) ;  /* 0xfffffff400087947 */ /* 0x000fea000383ffff */
.L_x_321:
[----:B0-----:R0:W1:Y:S02]  /*10f40*/  SYNCS.PHASECHK.TRANS64.TRYWAIT P0, [R9+URZ], R4 ;  /* 0x00000004090075a7 */ /* 0x001064000800017f */
[----:B-1----:R-:W-:Y:S05]  /*10f50*/  @!P0 NANOSLEEP.SYNCS 0x989680 ;  /* 0x009896800000895d */ /* 0x002fea0003900000 */
[----:B------:R-:W1:Y:S02]  /*10f60*/  @!P0 SYNCS.PHASECHK.TRANS64 P0, [R9+URZ], R4 ;  /* 0x00000004090085a7 */ /* 0x000e64000800007f */
[----:B-1----:R-:W-:Y:S05]  /*10f70*/  @!P0 BRA `(.L_x_321) ;  /* 0xfffffffc00f08947 */ /* 0x002fea000383ffff */
[----:B------:R-:W-:Y:S05]  /*10f80*/  BRA `(.L_x_346) ;  /* 0xfffffff400187947 */ /* 0x000fea000383ffff */
.L_x_322:
[----:B0-----:R0:W1:Y:S02]  /*10f90*/  SYNCS.PHASECHK.TRANS64.TRYWAIT P0, [R6+URZ], R5 ;  /* 0x00000005060075a7 */ /* 0x001064000800017f */
[----:B-1----:R-:W-:Y:S05]  /*10fa0*/  @!P0 NANOSLEEP.SYNCS 0x989680 ;  /* 0x009896800000895d */ /* 0x002fea0003900000 */
[----:B------:R-:W1:Y:S02]  /*10fb0*/  @!P0 SYNCS.PHASECHK.TRANS64 P0, [R6+URZ], R5 ;  /* 0x00000005060085a7 */ /* 0x000e64000800007f */
[----:B-1----:R-:W-:Y:S05]  /*10fc0*/  @!P0 BRA `(.L_x_322) ;  /* 0xfffffffc00f08947 */ /* 0x002fea000383ffff */
[----:B------:R-:W-:Y:S05]  /*10fd0*/  BRA `(.L_x_347) ;  /* 0xfffffff400287947 */ /* 0x000fea000383ffff */
.L_x_323:
[----:B0-----:R0:W1:Y:S02]  /*10fe0*/  SYNCS.PHASECHK.TRANS64.TRYWAIT P0, [R9+URZ], R4 ;  /* 0x00000004090075a7 */ /* 0x001064000800017f */
[----:B-1----:R-:W-:Y:S05]  /*10ff0*/  @!P0 NANOSLEEP.SYNCS 0x989680 ;  /* 0x009896800000895d */ /* 0x002fea0003900000 */
[----:B------:R-:W1:Y:S02]  /*11000*/  @!P0 SYNCS.PHASECHK.TRANS64 P0, [R9+URZ], R4 ;  /* 0x00000004090085a7 */ /* 0x000e64000800007f */
[----:B-1----:R-:W-:Y:S05]  /*11010*/  @!P0 BRA `(.L_x_323) ;  /* 0xfffffffc00f08947 */ /* 0x002fea000383ffff */
[----:B------:R-:W-:Y:S05]  /*11020*/  BRA `(.L_x_348) ;  /* 0xfffffff400387947 */ /* 0x000fea000383ffff */
.L_x_324:
[----:B0-----:R0:W1:Y:S02]  /*11030*/  SYNCS.PHASECHK.TRANS64.TRYWAIT P0, [R6+URZ], R5 ;  /* 0x00000005060075a7 */ /* 0x001064000800017f */
[----:B-1----:R-:W-:Y:S05]  /*11040*/  @!P0 NANOSLEEP.SYNCS 0x989680 ;  /* 0x009896800000895d */ /* 0x002fea0003900000 */
[----:B------:R-:W1:Y:S02]  /*11050*/  @!P0 SYNCS.PHASECHK.TRANS64 P0, [R6+URZ], R5 ;  /* 0x00000005060085a7 */ /* 0x000e64000800007f */
[----:B-1----:R-:W-:Y:S05]  /*11060*/  @!P0 BRA `(.L_x_324) ;  /* 0xfffffffc00f08947 */ /* 0x002fea000383ffff */
[----:B------:R-:W-:Y:S05]  /*11070*/  BRA `(.L_x_349) ;  /* 0xfffffff400487947 */ /* 0x000fea000383ffff */
.L_x_325:
[----:B0-----:R0:W1:Y:S02]  /*11080*/  SYNCS.PHASECHK.TRANS64.TRYWAIT P0, [R9+URZ], R4 ;  /* 0x00000004090075a7 */ /* 0x001064000800017f */
[----:B-1----:R-:W-:Y:S05]  /*11090*/  @!P0 NANOSLEEP.SYNCS 0x989680 ;  /* 0x009896800000895d */ /* 0x002fea0003900000 */
[----:B------:R-:W1:Y:S02]  /*110a0*/  @!P0 SYNCS.PHASECHK.TRANS64 P0, [R9+URZ], R4 ;  /* 0x00000004090085a7 */ /* 0x000e64000800007f */
[----:B-1----:R-:W-:Y:S05]  /*110b0*/  @!P0 BRA `(.L_x_325) ;  /* 0xfffffffc00f08947 */ /* 0x002fea000383ffff */
[----:B------:R-:W-:Y:S05]  /*110c0*/  BRA `(.L_x_350) ;  /* 0xfffffff400587947 */ /* 0x000fea000383ffff */
.L_x_326:
[----:B0-----:R0:W1:Y:S02]  /*110d0*/  SYNCS.PHASECHK.TRANS64.TRYWAIT P0, [R6+URZ], R5 ;  /* 0x00000005060075a7 */ /* 0x001064000800017f */
[----:B-1----:R-:W-:Y:S05]  /*110e0*/  @!P0 NANOSLEEP.SYNCS 0x989680 ;  /* 0x009896800000895d */ /* 0x002fea0003900000 */
[----:B------:R-:W1:Y:S02]  /*110f0*/  @!P0 SYNCS.PHASECHK.TRANS64 P0, [R6+URZ], R5 ;  /* 0x00000005060085a7 */ /* 0x000e64000800007f */
[----:B-1----:R-:W-:Y:S05]  /*11100*/  @!P0 BRA `(.L_x_326) ;  /* 0xfffffffc00f08947 */ /* 0x002fea000383ffff */
[----:B------:R-:W-:Y:S05]  /*11110*/  BRA `(.L_x_351) ;  /* 0xfffffff400687947 */ /* 0x000fea000383ffff */
.L_x_327:
[----:B0-----:R0:W1:Y:S02]  /*11120*/  SYNCS.PHASECHK.TRANS64.TRYWAIT P0, [R9+URZ], R4 ;  /* 0x00000004090075a7 */ /* 0x001064000800017f */
[----:B-1----:R-:W-:Y:S05]  /*11130*/  @!P0 NANOSLEEP.SYNCS 0x989680 ;  /* 0x009896800000895d */ /* 0x002fea0003900000 */
[----:B------:R-:W1:Y:S02]  /*11140*/  @!P0 SYNCS.PHASECHK.TRANS64 P0, [R9+URZ], R4 ;  /* 0x00000004090085a7 */ /* 0x000e64000800007f */
[----:B-1----:R-:W-:Y:S05]  /*11150*/  @!P0 BRA `(.L_x_327) ;  /* 0xfffffffc00f08947 */ /* 0x002fea000383ffff */
[----:B------:R-:W-:Y:S05]  /*11160*/  BRA `(.L_x_352) ;  /* 0xfffffff400787947 */ /* 0x000fea000383ffff */
.L_x_328:
[----:B0-----:R0:W1:Y:S02]  /*11170*/  SYNCS.PHASECHK.TRANS64.TRYWAIT P0, [R6+URZ], R5 ;  /* 0x00000005060075a7 */ /* 0x001064000800017f */
[----:B-1----:R-:W-:Y:S05]  /*11180*/  @!P0 NANOSLEEP.SYNCS 0x989680 ;  /* 0x009896800000895d */ /* 0x002fea0003900000 */
[----:B------:R-:W1:Y:S02]  /*11190*/  @!P0 SYNCS.PHASECHK.TRANS64 P0, [R6+URZ], R5 ;  /* 0x00000005060085a7 */ /* 0x000e64000800007f */
[----:B-1----:R-:W-:Y:S05]  /*111a0*/  @!P0 BRA `(.L_x_328) ;  /* 0xfffffffc00f08947 */ /* 0x002fea000383ffff */
[----:B------:R-:W-:Y:S05]  /*111b0*/  BRA `(.L_x_353) ;  /* 0xfffffff400887947 */ /* 0x000fea000383ffff */
.L_x_329:
[----:B0-----:R0:W1:Y:S02]  /*111c0*/  SYNCS.PHASECHK.TRANS64.TRYWAIT P0, [R9+URZ], R4 ;  /* 0x00000004090075a7 */ /* 0x001064000800017f */
[----:B-1----:R-:W-:Y:S05]  /*111d0*/  @!P0 NANOSLEEP.SYNCS 0x989680 ;  /* 0x009896800000895d */ /* 0x002fea0003900000 */
[----:B------:R-:W1:Y:S02]  /*111e0*/  @!P0 SYNCS.PHASECHK.TRANS64 P0, [R9+URZ], R4 ;  /* 0x00000004090085a7 */ /* 0x000e64000800007f */
[----:B-1----:R-:W-:Y:S05]  /*111f0*/  @!P0 BRA `(.L_x_329) ;  /* 0xfffffffc00f08947 */ /* 0x002fea000383ffff */
[----:B------:R-:W-:Y:S05]  /*11200*/  BRA `(.L_x_354) ;  /* 0xfffffff400987947 */ /* 0x000fea000383ffff */
.L_x_330:
[----:B0-----:R0:W1:Y:S02]  /*11210*/  SYNCS.PHASECHK.TRANS64.TRYWAIT P0, [R6+URZ], R5 ;  /* 0x00000005060075a7 */ /* 0x001064000800017f */
[----:B-1----:R-:W-:Y:S05]  /*11220*/  @!P0 NANOSLEEP.SYNCS 0x989680 ;  /* 0x009896800000895d */ /* 0x002fea0003900000 */
[----:B------:R-:W1:Y:S02]  /*11230*/  @!P0 SYNCS.PHASECHK.TRANS64 P0, [R6+URZ], R5 ;  /* 0x00000005060085a7 */ /* 0x000e64000800007f */
[----:B-1----:R-:W-:Y:S05]  /*11240*/  @!P0 BRA `(.L_x_330) ;  /* 0xfffffffc00f08947 */ /* 0x002fea000383ffff */
[----:B------:R-:W-:Y:S05]  /*11250*/  BRA `(.L_x_355) ;  /* 0xfffffff400a87947 */ /* 0x000fea000383ffff */
.L_x_331:
[----:B0-----:R0:W1:Y:S02]  /*11260*/  SYNCS.PHASECHK.TRANS64.TRYWAIT P0, [R9+URZ], R4 ;  /* 0x00000004090075a7 */ /* 0x001064000800017f */
[----:B-1----:R-:W-:Y:S05]  /*11270*/  @!P0 NANOSLEEP.SYNCS 0x989680 ;  /* 0x009896800000895d */ /* 0x002fea0003900000 */
[----:B------:R-:W1:Y:S02]  /*11280*/  @!P0 SYNCS.PHASECHK.TRANS64 P0, [R9+URZ], R4 ;  /* 0x00000004090085a7 */ /* 0x000e64000800007f */
[----:B-1----:R-:W-:Y:S05]  /*11290*/  @!P0 BRA `(.L_x_331) ;  /* 0xfffffffc00f08947 */ /* 0x002fea000383ffff */
[----:B------:R-:W-:Y:S05]  /*112a0*/  BRA `(.L_x_356) ;  /* 0xfffffff400b87947 */ /* 0x000fea000383ffff */
.L_x_332:
[----:B0-----:R0:W1:Y:S02]  /*112b0*/  SYNCS.PHASECHK.TRANS64.TRYWAIT P0, [R6+URZ], R5 ;  /* 0x00000005060075a7 */ /* 0x001064000800017f */
[----:B-1----:R-:W-:Y:S05]  /*112c0*/  @!P0 NANOSLEEP.SYNCS 0x989680 ;  /* 0x009896800000895d */ /* 0x002fea0003900000 */
[----:B------:R-:W1:Y:S02]  /*112d0*/  @!P0 SYNCS.PHASECHK.TRANS64 P0, [R6+URZ], R5 ;  /* 0x00000005060085a7 */ /* 0x000e64000800007f */
[----:B-1----:R-:W-:Y:S05]  /*112e0*/  @!P0 BRA `(.L_x_332) ;  /* 0xfffffffc00f08947 */ /* 0x002fea000383ffff */
[----:B------:R-:W-:Y:S05]  /*112f0*/  BRA `(.L_x_357) ;  /* 0xfffffff400c87947 */ /* 0x000fea000383ffff */
.L_x_333:
[----:B0-----:R0:W1:Y:S02]  /*11300*/  SYNCS.PHASECHK.TRANS64.TRYWAIT P0, [R9+URZ], R4 ;  /* 0x00000004090075a7 */ /* 0x001064000800017f */
[----:B-1----:R-:W-:Y:S05]  /*11310*/  @!P0 NANOSLEEP.SYNCS 0x989680 ;  /* 0x009896800000895d */ /* 0x002fea0003900000 */
[----:B------:R-:W1:Y:S02]  /*11320*/  @!P0 SYNCS.PHASECHK.TRANS64 P0, [R9+URZ], R4 ;  /* 0x00000004090085a7 */ /* 0x000e64000800007f */
[----:B-1----:R-:W-:Y:S05]  /*11330*/  @!P0 BRA `(.L_x_333) ;  /* 0xfffffffc00f08947 */ /* 0x002fea000383ffff */
[----:B------:R-:W-:Y:S05]  /*11340*/  BRA `(.L_x_358) ;  /* 0xfffffff400d87947 */ /* 0x000fea000383ffff */
.L_x_334:
[----:B0-----:R0:W1:Y:S02]  /*11350*/  SYNCS.PHASECHK.TRANS64.TRYWAIT P0, [R6+URZ], R5 ;  /* 0x00000005060075a7 */ /* 0x001064000800017f */
[----:B-1----:R-:W-:Y:S05]  /*11360*/  @!P0 NANOSLEEP.SYNCS 0x989680 ;  /* 0x009896800000895d */ /* 0x002fea0003900000 */
[----:B------:R-:W1:Y:S02]  /*11370*/  @!P0 SYNCS.PHASECHK.TRANS64 P0, [R6+URZ], R5 ;  /* 0x00000005060085a7 */ /* 0x000e64000800007f */
[----:B-1----:R-:W-:Y:S05]  /*11380*/  @!P0 BRA `(.L_x_334) ;  /* 0xfffffffc00f08947 */ /* 0x002fea000383ffff */
[----:B------:R-:W-:Y:S05]  /*11390*/  BRA `(.L_x_359) ;  /* 0xfffffff400e87947 */ /* 0x000fea000383ffff */
.L_x_335:
[----:B0-----:R0:W1:Y:S02]  /*113a0*/  SYNCS.PHASECHK.TRANS64.TRYWAIT P0, [R9+URZ], R4 ;  /* 0x00000004090075a7 */ /* 0x001064000800017f */
[----:B-1----:R-:W-:Y:S05]  /*113b0*/  @!P0 NANOSLEEP.SYNCS 0x989680 ;  /* 0x009896800000895d */ /* 0x002fea0003900000 */
[----:B------:R-:W1:Y:S02]  /*113c0*/  @!P0 SYNCS.PHASECHK.TRANS64 P0, [R9+URZ], R4 ;  /* 0x00000004090085a7 */ /* 0x000e64000800007f */
[----:B-1----:R-:W-:Y:S05]  /*113d0*/  @!P0 BRA `(.L_x_335) ;  /* 0xfffffffc00f08947 */ /* 0x002fea000383ffff */
[----:B------:R-:W-:Y:S05]  /*113e0*/  BRA `(.L_x_360) ;  /* 0xfffffff400f87947 */ /* 0x000fea000383ffff */
.L_x_336:
[----:B-1----:R1:W2:Y:S02]  /*113f0*/  SYNCS.PHASECHK.TRANS64.TRYWAIT P0, [R6+URZ], R5 ;  /* 0x00000005060075a7 */ /* 0x0022a4000800017f */
[----:B--2---:R-:W-:Y:S05]  /*11400*/  @!P0 NANOSLEEP.SYNCS 0x989680 ;  /* 0x009896800000895d */ /* 0x004fea0003900000 */
[----:B------:R-:W2:Y:S02]  /*11410*/  @!P0 SYNCS.PHASECHK.TRANS64 P0, [R6+URZ], R5 ;  /* 0x00000005060085a7 */ /* 0x000ea4000800007f */
[----:B--2---:R-:W-:Y:S05]  /*11420*/  @!P0 BRA `(.L_x_336) ;  /* 0xfffffffc00f08947 */ /* 0x004fea000383ffff */
[----:B------:R-:W-:Y:S05]  /*11430*/  BRA `(.L_x_361) ;  /* 0xfffffff800007947 */ /* 0x000fea000383ffff */
.L_x_362:
[----:B------:R-:W-:-:S00]  /*11440*/  BRA `(.L_x_362) ;  /* 0xfffffffc00fc7947 */ /* 0x000fc0000383ffff */
[----:B------:R-:W-:-:S00]  /*11450*/  NOP ;  /* 0x0000000000007918 */ /* 0x000fc00000000000 */
        /* <DEDUP_REMOVED lines=10> */
.L_x_363:


//--------------------- .nv.shared._ZN7cutlass13device_kernelINS_4gemm6kernel13GemmUniversalIN4cute5tupleIJiiiiEEENS1_10collective13CollectiveMmaINS1_37MainloopSm90TmaGmmaWarpSpecializedFP8ILi18ENS5_IJNS4_1CILi2EEENSA_ILi4EEENSA_ILi1EEEEEENS1_35KernelTmaWarpSpecializedCooperativeEEENS5_IJNSA_ILi128EEENSA_ILi256EEENSA_ILi32EEEEEENS_12float_e5m2_tENS5_IJlSD_lEEESL_SM_NS4_8TiledMMAINS4_8MMA_AtomIJNS4_4SM904GMMA31MMA_64x256x32_F32E5M2E5M2_SS_TNILNSQ_7ScaleInE1ELSS_1EEEEEENS4_6LayoutINS5_IJSB_SD_SD_EEENS5_IJSD_NSA_ILi0EEESX_EEEEENS5_IJNS4_10UnderscoreES10_S10_EEEEENS4_23SM90_TMA_LOAD_MULTICASTENS4_14ComposedLayoutINS4_7SwizzleILi1ELi4ELi3EEENS4_18smem_ptr_flag_bitsILi8EEENSV_INS5_IJNSA_ILi8EEESJ_EEENS5_IJSJ_SD_EEEEEEEvNS4_8identityES13_S1D_vS1E_EENS_8epilogue10collective6detail29Sm90TmaWarpSpecializedAdapterINS1H_15DefaultEpilogueISL_SM_SM_NS1G_6thread17LinearCombinationISL_Li1EffLNS1L_9ScaleType4KindE0ELNS_15FloatRoundStyleE2ESL_EENS1_15EpilogueDefaultEEEEEvvEEEEvNT_6ParamsE --------------------------
	.section	.nv.shared._ZN7cutlass13device_kernelINS_4gemm6kernel13GemmUniversalIN4cute5tupleIJiiiiEEENS1_10collective13CollectiveMmaINS1_37MainloopSm90TmaGmmaWarpSpecializedFP8ILi18ENS5_IJNS4_1CILi2EEENSA_ILi4EEENSA_ILi1EEEEEENS1_35KernelTmaWarpSpecializedCooperativeEEENS5_IJNSA_ILi128EEENSA_ILi256EEENSA_ILi32EEEEEENS_12float_e5m2_tENS5_IJlSD_lEEESL_SM_NS4_8TiledMMAINS4_8MMA_AtomIJNS4_4SM904GMMA31MMA_64x256x32_F32E5M2E5M2_SS_TNILNSQ_7ScaleInE1ELSS_1EEEEEENS4_6LayoutINS5_IJSB_SD_SD_EEENS5_IJSD_NSA_ILi0EEESX_EEEEENS5_IJNS4_10UnderscoreES10_S10_EEEEENS4_23SM90_TMA_LOAD_MULTICASTENS4_14ComposedLayoutINS4_7SwizzleILi1ELi4ELi3EEENS4_18smem_ptr_flag_bitsILi8EEENSV_INS5_IJNSA_ILi8EEESJ_EEENS5_IJSJ_SD_EEEEEEEvNS4_8identityES13_S1D_vS1E_EENS_8epilogue10collective6detail29Sm90TmaWarpSpecializedAdapterINS1H_15DefaultEpilogueISL_SM_SM_NS1G_6thread17LinearCombinationISL_Li1EffLNS1L_9ScaleType4KindE0ELNS_15FloatRoundStyleE2ESL_EENS1_15EpilogueDefaultEEEEEvvEEEEvNT_6ParamsE,"aw",@nobits
	.sectionflags	@""
	.align	16
	.zero		1024


//--------------------- .nv.shared.reserved.0     --------------------------
	.section	.nv.shared.reserved.0,"aw",@nobits
	.weak		__nv_reservedSMEM_offset_0_alias
	.size		__nv_reservedSMEM_offset_0_alias, 0, 0
	.other		__nv_reservedSMEM_offset_0_alias,@"STO_CUDA_RESERVED_SHARED STV_DEFAULT"
__nv_reservedSMEM_offset_0_alias:
	.zero		0


//--------------------- .nv.global                --------------------------
	.section	.nv.global,"aw",@nobits
.nv.global:
	.type		_ZN40_INTERNAL_0925188b_4_k_cu_5661cba3_238814cute1_E,@object
	.size		_ZN40_INTERNAL_0925188b_4_k_cu_5661cba3_238814cute1_E,(_ZN40_INTERNAL_0925188b_4_k_cu_5661cba3_238814cuda3std3__45__cpo6cbeginE - _ZN40_INTERNAL_0925188b_4_k_cu_5661cba3_238814cute1_E)
_ZN40_INTERNAL_0925188b_4_k_cu_5661cba3_238814cute1_E:
	.zero		1
	.type		_ZN40_INTERNAL_0925188b_4_k_cu_5661cba3_238814cuda3std3__45__cpo6cbeginE,@object
	.size		_ZN40_INTERNAL_0925188b_4_k_cu_5661cba3_238814cuda3std3__45__cpo6cbeginE,(_ZN40_INTERNAL_0925188b_4_k_cu_5661cba3_238814cuda3std3__48in_placeE - _ZN40_INTERNAL_0925188b_4_k_cu_5661cba3_238814cuda3std3__45__cpo6cbeginE)
_ZN40_INTERNAL_0925188b_4_k_cu_5661cba3_238814cuda3std3__45__cpo6cbeginE:
	.zero		1
	.type		_ZN40_INTERNAL_0925188b_4_k_cu_5661cba3_238814cuda3std3__48in_placeE,@object
	.size		_ZN40_INTERNAL_0925188b_4_k_cu_5661cba3_238814cuda3std3__48in_placeE,(_ZN40_INTERNAL_0925188b_4_k_cu_5661cba3_238814cuda3std6ranges3__45__cpo9iter_moveE - _ZN40_INTERNAL_0925188b_4_k_cu_5661cba3_238814cuda3std3__48in_placeE)
_ZN40_INTERNAL_0925188b_4_k_cu_5661cba3_238814cuda3std3__48in_placeE:
	.zero		1
	.type		_ZN40_INTERNAL_0925188b_4_k_cu_5661cba3_238814cuda3std6ranges3__45__cpo9iter_moveE,@object
	.size		_ZN40_INTERNAL_0925188b_4_k_cu_5661cba3_238814cuda3std6ranges3__45__cpo9iter_moveE,(_ZN40_INTERNAL_0925188b_4_k_cu_5661cba3_238814cuda3std3__45__cpo5beginE - _ZN40_INTERNAL_0925188b_4_k_cu_5661cba3_238814cuda3std6ranges3__45__cpo9iter_moveE)
_ZN40_INTERNAL_0925188b_4_k_cu_5661cba3_238814cuda3std6ranges3__45__cpo9iter_moveE:
	.zero		1
	.type		_ZN40_INTERNAL_0925188b_4_k_cu_5661cba3_238814cuda3std3__45__cpo5beginE,@object
	.size		_ZN40_INTERNAL_0925188b_4_k_cu_5661cba3_238814cuda3std3__45__cpo5beginE,(_ZN40_INTERNAL_0925188b_4_k_cu_5661cba3_238814cuda3std3__442_GLOBAL__N__0925188b_4_k_cu_5661cba3_238816ignoreE - _ZN40_INTERNAL_0925188b_4_k_cu_5661cba3_238814cuda3std3__45__cpo5beginE)
_ZN40_INTERNAL_0925188b_4_k_cu_5661cba3_238814cuda3std3__45__cpo5beginE:
	.zero		1
	.type		_ZN40_INTERNAL_0925188b_4_k_cu_5661cba3_238814cuda3std3__442_GLOBAL__N__0925188b_4_k_cu_5661cba3_238816ignoreE,@object
	.size		_ZN40_INTERNAL_0925188b_4_k_cu_5661cba3_238814cuda3std3__442_GLOBAL__N__0925188b_4_k_cu_5661cba3_238816ignoreE,(_ZN40_INTERNAL_0925188b_4_k_cu_5661cba3_238814cute7productE - _ZN40_INTERNAL_0925188b_4_k_cu_5661cba3_238814cuda3std3__442_GLOBAL__N__0925188b_4_k_cu_5661cba3_238816ignoreE)
_ZN40_INTERNAL_0925188b_4_k_cu_5661cba3_238814cuda3std3__442_GLOBAL__N__0925188b_4_k_cu_5661cba3_238816ignoreE:
	.zero		1
	.type		_ZN40_INTERNAL_0925188b_4_k_cu_5661cba3_238814cute7productE,@object
	.size		_ZN40_INTERNAL_0925188b_4_k_cu_5661cba3_238814cute7productE,(_ZN40_INTERNAL_0925188b_4_k_cu_5661cba3_238814cuda3std3__45__cpo3endE - _ZN40_INTERNAL_0925188b_4_k_cu_5661cba3_238814cute7productE)
_ZN40_INTERNAL_0925188b_4_k_cu_5661cba3_238814cute7productE:
	.zero		1
	.type		_ZN40_INTERNAL_0925188b_4_k_cu_5661cba3_238814cuda3std3__45__cpo3endE,@object
	.size		_ZN40_INTERNAL_0925188b_4_k_cu_5661cba3_238814cuda3std3__45__cpo3endE,(_ZN40_INTERNAL_0925188b_4_k_cu_5661cba3_238814cuda3std3__419piecewise_constructE - _ZN40_INTERNAL_0925188b_4_k_cu_5661cba3_238814cuda3std3__45__cpo3endE)
_ZN40_INTERNAL_0925188b_4_k_cu_5661cba3_238814cuda3std3__45__cpo3endE:
	.zero		1
	.type		_ZN40_INTERNAL_0925188b_4_k_cu_5661cba3_238814cuda3std3__419piecewise_constructE,@object
	.size		_ZN40_INTERNAL_0925188b_4_k_cu_5661cba3_238814cuda3std3__419piecewise_constructE,(_ZN40_INTERNAL_0925188b_4_k_cu_5661cba3_238814cuda3std3__45__cpo4cendE - _ZN40_INTERNAL_0925188b_4_k_cu_5661cba3_238814cuda3std3__419piecewise_constructE)
_ZN40_INTERNAL_0925188b_4_k_cu_5661cba3_238814cuda3std3__419piecewise_constructE:
	.zero		1
	.type		_ZN40_INTERNAL_0925188b_4_k_cu_5661cba3_238814cuda3std3__45__cpo4cendE,@object
	.size		_ZN40_INTERNAL_0925188b_4_k_cu_5661cba3_238814cuda3std3__45__cpo4cendE,(_ZN40_INTERNAL_0925188b_4_k_cu_5661cba3_238814cuda3std6ranges3__45__cpo4swapE - _ZN40_INTERNAL_0925188b_4_k_cu_5661cba3_238814cuda3std3__45__cpo4cendE)
_ZN40_INTERNAL_0925188b_4_k_cu_5661cba3_238814cuda3std3__45__cpo4cendE:
	.zero		1
	.type		_ZN40_INTERNAL_0925188b_4_k_cu_5661cba3_238814cuda3std6ranges3__45__cpo4swapE,@object
	.size		_ZN40_INTERNAL_0925188b_4_k_cu_5661cba3_238814cuda3std6ranges3__45__cpo4swapE,(.L_7 - _ZN40_INTERNAL_0925188b_4_k_cu_5661cba3_238814cuda3std6ranges3__45__cpo4swapE)
_ZN40_INTERNAL_0925188b_4_k_cu_5661cba3_238814cuda3std6ranges3__45__cpo4swapE:
	.zero		1
.L_7:


//--------------------- .nv.constant0._ZN7cutlass13device_kernelINS_4gemm6kernel13GemmUniversalIN4cute5tupleIJiiiiEEENS1_10collective13CollectiveMmaINS1_37MainloopSm90TmaGmmaWarpSpecializedFP8ILi18ENS5_IJNS4_1CILi2EEENSA_ILi4EEENSA_ILi1EEEEEENS1_35KernelTmaWarpSpecializedCooperativeEEENS5_IJNSA_ILi128EEENSA_ILi256EEENSA_ILi32EEEEEENS_12float_e5m2_tENS5_IJlSD_lEEESL_SM_NS4_8TiledMMAINS4_8MMA_AtomIJNS4_4SM904GMMA31MMA_64x256x32_F32E5M2E5M2_SS_TNILNSQ_7ScaleInE1ELSS_1EEEEEENS4_6LayoutINS5_IJSB_SD_SD_EEENS5_IJSD_NSA_ILi0EEESX_EEEEENS5_IJNS4_10UnderscoreES10_S10_EEEEENS4_23SM90_TMA_LOAD_MULTICASTENS4_14ComposedLayoutINS4_7SwizzleILi1ELi4ELi3EEENS4_18smem_ptr_flag_bitsILi8EEENSV_INS5_IJNSA_ILi8EEESJ_EEENS5_IJSJ_SD_EEEEEEEvNS4_8identityES13_S1D_vS1E_EENS_8epilogue10collective6detail29Sm90TmaWarpSpecializedAdapterINS1H_15DefaultEpilogueISL_SM_SM_NS1G_6thread17LinearCombinationISL_Li1EffLNS1L_9ScaleType4KindE0ELNS_15FloatRoundStyleE2ESL_EENS1_15EpilogueDefaultEEEEEvvEEEEvNT_6ParamsE --------------------------
	.section	.nv.constant0._ZN7cutlass13device_kernelINS_4gemm6kernel13GemmUniversalIN4cute5tupleIJiiiiEEENS1_10collective13CollectiveMmaINS1_37MainloopSm90TmaGmmaWarpSpecializedFP8ILi18ENS5_IJNS4_1CILi2EEENSA_ILi4EEENSA_ILi1EEEEEENS1_35KernelTmaWarpSpecializedCooperativeEEENS5_IJNSA_ILi128EEENSA_ILi256EEENSA_ILi32EEEEEENS_12float_e5m2_tENS5_IJlSD_lEEESL_SM_NS4_8TiledMMAINS4_8MMA_AtomIJNS4_4SM904GMMA31MMA_64x256x32_F32E5M2E5M2_SS_TNILNSQ_7ScaleInE1ELSS_1EEEEEENS4_6LayoutINS5_IJSB_SD_SD_EEENS5_IJSD_NSA_ILi0EEESX_EEEEENS5_IJNS4_10UnderscoreES10_S10_EEEEENS4_23SM90_TMA_LOAD_MULTICASTENS4_14ComposedLayoutINS4_7SwizzleILi1ELi4ELi3EEENS4_18smem_ptr_flag_bitsILi8EEENSV_INS5_IJNSA_ILi8EEESJ_EEENS5_IJSJ_SD_EEEEEEEvNS4_8identityES13_S1D_vS1E_EENS_8epilogue10collective6detail29Sm90TmaWarpSpecializedAdapterINS1H_15DefaultEpilogueISL_SM_SM_NS1G_6thread17LinearCombinationISL_Li1EffLNS1L_9ScaleType4KindE0ELNS_15FloatRoundStyleE2ESL_EENS1_15EpilogueDefaultEEEEEvvEEEEvNT_6ParamsE,"a",@progbits
	.sectionflags	@""
	.align	4
.nv.constant0._ZN7cutlass13device_kernelINS_4gemm6kernel13GemmUniversalIN4cute5tupleIJiiiiEEENS1_10collective13CollectiveMmaINS1_37MainloopSm90TmaGmmaWarpSpecializedFP8ILi18ENS5_IJNS4_1CILi2EEENSA_ILi4EEENSA_ILi1EEEEEENS1_35KernelTmaWarpSpecializedCooperativeEEENS5_IJNSA_ILi128EEENSA_ILi256EEENSA_ILi32EEEEEENS_12float_e5m2_tENS5_IJlSD_lEEESL_SM_NS4_8TiledMMAINS4_8MMA_AtomIJNS4_4SM904GMMA31MMA_64x256x32_F32E5M2E5M2_SS_TNILNSQ_7ScaleInE1ELSS_1EEEEEENS4_6LayoutINS5_IJSB_SD_SD_EEENS5_IJSD_NSA_ILi0EEESX_EEEEENS5_IJNS4_10UnderscoreES10_S10_EEEEENS4_23SM90_TMA_LOAD_MULTICASTENS4_14ComposedLayoutINS4_7SwizzleILi1ELi4ELi3EEENS4_18smem_ptr_flag_bitsILi8EEENSV_INS5_IJNSA_ILi8EEESJ_EEENS5_IJSJ_SD_EEEEEEEvNS4_8identityES13_S1D_vS1E_EENS_8epilogue10collective6detail29Sm90TmaWarpSpecializedAdapterINS1H_15DefaultEpilogueISL_SM_SM_NS1G_6thread17LinearCombinationISL_Li1EffLNS1L_9ScaleType4KindE0ELNS_15FloatRoundStyleE2ESL_EENS1_15EpilogueDefaultEEEEEvvEEEEvNT_6ParamsE:
	.zero		1664


//--------------------- SYMBOLS --------------------------

	.type		.nv.reservedSmem.offset0,@object
	.size		.nv.reservedSmem.offset0,0x4
